// auto-generated by cutlass_sweep.gemm — config: {"arch": "sm_90", "cluster_m": 4, "cluster_n": 1, "dtype": "e5m2", "dtype_b": "e5m2", "layout": "nt", "stages": 0, "tile_k": 128, "tile_m": 256, "tile_n": 256}
#include "cutlass/cutlass.h"
#include "cutlass/gemm/collective/collective_builder.hpp"
#include "cutlass/gemm/device/gemm_universal_adapter.h"
#include "cutlass/gemm/kernel/gemm_universal.hpp"
#include "cutlass/epilogue/collective/collective_builder.hpp"

using ElemA = cutlass::float_e5m2_t;
using ElemB = cutlass::float_e5m2_t;
using ElemCD = cutlass::float_e5m2_t;
using Acc  = float;
using TileShape    = cute::Shape<cute::_256, cute::_256, cute::_128>;
using ClusterShape = cute::Shape<cute::_4, cute::_1, cute::_1>;

using CollectiveEpilogue = typename cutlass::epilogue::collective::CollectiveBuilder<
    cutlass::arch::Sm90, cutlass::arch::OpClassTensorOp,
    TileShape, ClusterShape,
    cutlass::epilogue::collective::EpilogueTileAuto,
    Acc, Acc,
    ElemCD, cutlass::layout::RowMajor, 128 / cutlass::sizeof_bits<ElemCD>::value,
    ElemCD, cutlass::layout::RowMajor, 128 / cutlass::sizeof_bits<ElemCD>::value,
    cutlass::epilogue::collective::EpilogueScheduleAuto
  >::CollectiveOp;

using CollectiveMainloop = typename cutlass::gemm::collective::CollectiveBuilder<
    cutlass::arch::Sm90, cutlass::arch::OpClassTensorOp,
    ElemA, cutlass::layout::RowMajor, 128 / cutlass::sizeof_bits<ElemA>::value,
    ElemB, cutlass::layout::ColumnMajor, 128 / cutlass::sizeof_bits<ElemB>::value,
    Acc,
    TileShape, ClusterShape,
    cutlass::gemm::collective::StageCountAutoCarveout<static_cast<int>(sizeof(typename CollectiveEpilogue::SharedStorage))>,
    cutlass::gemm::collective::KernelScheduleAuto
  >::CollectiveOp;

using GemmKernel = cutlass::gemm::kernel::GemmUniversal<
    cute::Shape<int,int,int,int>,
    CollectiveMainloop,
    CollectiveEpilogue
>;
using Gemm = cutlass::gemm::device::GemmUniversalAdapter<GemmKernel>;

// Force the device kernel symbol into the cubin without needing a host main.
auto* _anchor = &cutlass::device_kernel<GemmKernel>;


// ===== COMPILED SASS (sm_90a) =====

	.target	sm_90a

	.elftype	@"ET_EXEC"


//--------------------- .note.nv.tkinfo           --------------------------
	.section	.note.nv.tkinfo,"",@"SHT_NOTE"
	.sectionflags	@"SHF_NOTE_NV_TKINFO"
	.tkinfo
        /*0018*/ 	.word	0x00000002
        /*0030*/ 	.string	""
        /*0030*/ 	.string	"ptxas"
        /*0030*/ 	.string	"Cuda compilation tools, release 13.0, V13.0.88"
        /*0030*/ 	.string	"Build cuda_13.0.r13.0/compiler.36424714_0"
        /*0030*/ 	.string	"-arch sm_90a -m 64 "



//--------------------- .note.nv.cuinfo           --------------------------
	.section	.note.nv.cuinfo,"",@"SHT_NOTE"
	.sectionflags	@"SHF_NOTE_NV_CUINFO"
        /*0018*/ 	.short	0x0002
        /*001a*/ 	.short	0x005a
        /*001c*/ 	.short	0x0082
	.zero		2


//--------------------- .nv.info                  --------------------------
	.section	.nv.info,"",@"SHT_CUDA_INFO"
	.align	4


	//----- nvinfo : EIATTR_REGCOUNT
	.align		4
        /*0000*/ 	.byte	0x04, 0x2f
        /*0002*/ 	.short	(.L_12 - .L_11)
	.align		4
.L_11:
        /*0004*/ 	.word	index@(_ZN7cutlass13device_kernelINS_4gemm6kernel13GemmUniversalIN4cute5tupleIJiiiiEEENS1_10collective13CollectiveMmaINS1_37MainloopSm90TmaGmmaWarpSpecializedFP8ILi3ENS5_IJNS4_1CILi4EEENSA_ILi1EEESC_EEENS1_35KernelTmaWarpSpecializedCooperativeEEENS5_IJNSA_ILi256EEESG_NSA_ILi128EEEEEENS_12float_e5m2_tENS5_IJlSC_lEEESJ_SK_NS4_8TiledMMAINS4_8MMA_AtomIJNS4_4SM904GMMA31MMA_64x256x32_F32E5M2E5M2_SS_TNILNSO_7ScaleInE1ELSQ_1EEEEEENS4_6LayoutINS5_IJNSA_ILi2EEESC_SC_EEENS5_IJSC_NSA_ILi0EEESW_EEEEENS5_IJNS4_10UnderscoreESZ_SZ_EEEEENS4_13SM90_TMA_LOADENS4_14ComposedLayoutINS4_7SwizzleILi3ELi4ELi3EEENS4_18smem_ptr_flag_bitsILi8EEENST_INS5_IJNSA_ILi8EEESH_EEENS5_IJSH_SC_EEEEEEEvNS4_8identityENS4_23SM90_TMA_LOAD_MULTICASTES1C_vS1D_EENS_8epilogue10collective6detail29Sm90TmaWarpSpecializedAdapterINS1H_15DefaultEpilogueISJ_SK_SK_NS1G_6thread17LinearCombinationISJ_Li1EffLNS1L_9ScaleType4KindE0ELNS_15FloatRoundStyleE2ESJ_EENS1_15EpilogueDefaultEEEEEvvEEEEvNT_6ParamsE)
        /*0008*/ 	.word	0x000000a8


	//----- nvinfo : EIATTR_FRAME_SIZE
	.align		4
.L_12:
        /*000c*/ 	.byte	0x04, 0x11
        /*000e*/ 	.short	(.L_14 - .L_13)
	.align		4
.L_13:
        /*0010*/ 	.word	index@(_ZN7cutlass13device_kernelINS_4gemm6kernel13GemmUniversalIN4cute5tupleIJiiiiEEENS1_10collective13CollectiveMmaINS1_37MainloopSm90TmaGmmaWarpSpecializedFP8ILi3ENS5_IJNS4_1CILi4EEENSA_ILi1EEESC_EEENS1_35KernelTmaWarpSpecializedCooperativeEEENS5_IJNSA_ILi256EEESG_NSA_ILi128EEEEEENS_12float_e5m2_tENS5_IJlSC_lEEESJ_SK_NS4_8TiledMMAINS4_8MMA_AtomIJNS4_4SM904GMMA31MMA_64x256x32_F32E5M2E5M2_SS_TNILNSO_7ScaleInE1ELSQ_1EEEEEENS4_6LayoutINS5_IJNSA_ILi2EEESC_SC_EEENS5_IJSC_NSA_ILi0EEESW_EEEEENS5_IJNS4_10UnderscoreESZ_SZ_EEEEENS4_13SM90_TMA_LOADENS4_14ComposedLayoutINS4_7SwizzleILi3ELi4ELi3EEENS4_18smem_ptr_flag_bitsILi8EEENST_INS5_IJNSA_ILi8EEESH_EEENS5_IJSH_SC_EEEEEEEvNS4_8identityENS4_23SM90_TMA_LOAD_MULTICASTES1C_vS1D_EENS_8epilogue10collective6detail29Sm90TmaWarpSpecializedAdapterINS1H_15DefaultEpilogueISJ_SK_SK_NS1G_6thread17LinearCombinationISJ_Li1EffLNS1L_9ScaleType4KindE0ELNS_15FloatRoundStyleE2ESJ_EENS1_15EpilogueDefaultEEEEEvvEEEEvNT_6ParamsE)
        /*0014*/ 	.word	0x00000cc8


	//----- nvinfo : EIATTR_MIN_STACK_SIZE
	.align		4
.L_14:
        /*0018*/ 	.byte	0x04, 0x12
        /*001a*/ 	.short	(.L_16 - .L_15)
	.align		4
.L_15:
        /*001c*/ 	.word	index@(_ZN7cutlass13device_kernelINS_4gemm6kernel13GemmUniversalIN4cute5tupleIJiiiiEEENS1_10collective13CollectiveMmaINS1_37MainloopSm90TmaGmmaWarpSpecializedFP8ILi3ENS5_IJNS4_1CILi4EEENSA_ILi1EEESC_EEENS1_35KernelTmaWarpSpecializedCooperativeEEENS5_IJNSA_ILi256EEESG_NSA_ILi128EEEEEENS_12float_e5m2_tENS5_IJlSC_lEEESJ_SK_NS4_8TiledMMAINS4_8MMA_AtomIJNS4_4SM904GMMA31MMA_64x256x32_F32E5M2E5M2_SS_TNILNSO_7ScaleInE1ELSQ_1EEEEEENS4_6LayoutINS5_IJNSA_ILi2EEESC_SC_EEENS5_IJSC_NSA_ILi0EEESW_EEEEENS5_IJNS4_10UnderscoreESZ_SZ_EEEEENS4_13SM90_TMA_LOADENS4_14ComposedLayoutINS4_7SwizzleILi3ELi4ELi3EEENS4_18smem_ptr_flag_bitsILi8EEENST_INS5_IJNSA_ILi8EEESH_EEENS5_IJSH_SC_EEEEEEEvNS4_8identityENS4_23SM90_TMA_LOAD_MULTICASTES1C_vS1D_EENS_8epilogue10collective6detail29Sm90TmaWarpSpecializedAdapterINS1H_15DefaultEpilogueISJ_SK_SK_NS1G_6thread17LinearCombinationISJ_Li1EffLNS1L_9ScaleType4KindE0ELNS_15FloatRoundStyleE2ESJ_EENS1_15EpilogueDefaultEEEEEvvEEEEvNT_6ParamsE)
        /*0020*/ 	.word	0x00000cc8
.L_16:


//--------------------- .nv.compat                --------------------------
	.section	.nv.compat,"",@"SHT_CUDA_COMPAT_INFO"
	.align	4
        /*0000*/ 	.byte	0x02, 0x09, 0x01, 0x00, 0x02, 0x02, 0x04, 0x00, 0x02, 0x05, 0x05, 0x00, 0x03, 0x07, 0x01, 0x01
        /*0010*/ 	.byte	0x02, 0x03, 0x01, 0x00, 0x02, 0x06, 0x01, 0x00, 0x04, 0x0b, 0x08, 0x00, 0x00, 0x00, 0x00, 0x00
        /*0020*/ 	.byte	0x00, 0x00, 0x00, 0x00


//--------------------- .nv.info._ZN7cutlass13device_kernelINS_4gemm6kernel13GemmUniversalIN4cute5tupleIJiiiiEEENS1_10collective13CollectiveMmaINS1_37MainloopSm90TmaGmmaWarpSpecializedFP8ILi3ENS5_IJNS4_1CILi4EEENSA_ILi1EEESC_EEENS1_35KernelTmaWarpSpecializedCooperativeEEENS5_IJNSA_ILi256EEESG_NSA_ILi128EEEEEENS_12float_e5m2_tENS5_IJlSC_lEEESJ_SK_NS4_8TiledMMAINS4_8MMA_AtomIJNS4_4SM904GMMA31MMA_64x256x32_F32E5M2E5M2_SS_TNILNSO_7ScaleInE1ELSQ_1EEEEEENS4_6LayoutINS5_IJNSA_ILi2EEESC_SC_EEENS5_IJSC_NSA_ILi0EEESW_EEEEENS5_IJNS4_10UnderscoreESZ_SZ_EEEEENS4_13SM90_TMA_LOADENS4_14ComposedLayoutINS4_7SwizzleILi3ELi4ELi3EEENS4_18smem_ptr_flag_bitsILi8EEENST_INS5_IJNSA_ILi8EEESH_EEENS5_IJSH_SC_EEEEEEEvNS4_8identityENS4_23SM90_TMA_LOAD_MULTICASTES1C_vS1D_EENS_8epilogue10collective6detail29Sm90TmaWarpSpecializedAdapterINS1H_15DefaultEpilogueISJ_SK_SK_NS1G_6thread17LinearCombinationISJ_Li1EffLNS1L_9ScaleType4KindE0ELNS_15FloatRoundStyleE2ESJ_EENS1_15EpilogueDefaultEEEEEvvEEEEvNT_6ParamsE --------------------------
	.section	.nv.info._ZN7cutlass13device_kernelINS_4gemm6kernel13GemmUniversalIN4cute5tupleIJiiiiEEENS1_10collective13CollectiveMmaINS1_37MainloopSm90TmaGmmaWarpSpecializedFP8ILi3ENS5_IJNS4_1CILi4EEENSA_ILi1EEESC_EEENS1_35KernelTmaWarpSpecializedCooperativeEEENS5_IJNSA_ILi256EEESG_NSA_ILi128EEEEEENS_12float_e5m2_tENS5_IJlSC_lEEESJ_SK_NS4_8TiledMMAINS4_8MMA_AtomIJNS4_4SM904GMMA31MMA_64x256x32_F32E5M2E5M2_SS_TNILNSO_7ScaleInE1ELSQ_1EEEEEENS4_6LayoutINS5_IJNSA_ILi2EEESC_SC_EEENS5_IJSC_NSA_ILi0EEESW_EEEEENS5_IJNS4_10UnderscoreESZ_SZ_EEEEENS4_13SM90_TMA_LOADENS4_14ComposedLayoutINS4_7SwizzleILi3ELi4ELi3EEENS4_18smem_ptr_flag_bitsILi8EEENST_INS5_IJNSA_ILi8EEESH_EEENS5_IJSH_SC_EEEEEEEvNS4_8identityENS4_23SM90_TMA_LOAD_MULTICASTES1C_vS1D_EENS_8epilogue10collective6detail29Sm90TmaWarpSpecializedAdapterINS1H_15DefaultEpilogueISJ_SK_SK_NS1G_6thread17LinearCombinationISJ_Li1EffLNS1L_9ScaleType4KindE0ELNS_15FloatRoundStyleE2ESJ_EENS1_15EpilogueDefaultEEEEEvvEEEEvNT_6ParamsE,"",@"SHT_CUDA_INFO"
	.sectionflags	@""
	.align	4


	//----- nvinfo : EIATTR_CUDA_API_VERSION
	.align		4
        /*0000*/ 	.byte	0x04, 0x37
        /*0002*/ 	.short	(.L_18 - .L_17)
.L_17:
        /*0004*/ 	.word	0x00000082


	//----- nvinfo : EIATTR_KPARAM_INFO
	.align		4
.L_18:
        /*0008*/ 	.byte	0x04, 0x17
        /*000a*/ 	.short	(.L_20 - .L_19)
.L_19:
        /*000c*/ 	.word	0x00000000
        /*0010*/ 	.short	0x0000
        /*0012*/ 	.short	0x0070
        /*0014*/ 	.byte	0x00, 0xf0, 0x01, 0x10


	//----- nvinfo : EIATTR_SPARSE_MMA_MASK
	.align		4
.L_20:
        /*0018*/ 	.byte	0x03, 0x50
        /*001a*/ 	.short	0x0000


	//----- nvinfo : EIATTR_MAXREG_COUNT
	.align		4
        /*001c*/ 	.byte	0x03, 0x1b
        /*001e*/ 	.short	0x00a8


	//----- nvinfo : EIATTR_NUM_BARRIERS
	.align		4
        /*0020*/ 	.byte	0x02, 0x4c
        /*0022*/ 	.byte	0x01
	.zero		1


	//----- nvinfo : EIATTR_ANNOTATIONS
	.align		4
        /*0024*/ 	.byte	0x04, 0x55
        /*0026*/ 	.short	(.L_22 - .L_21)


	//   ....[0]....
.L_21:
        /*0028*/ 	.word	0x00000001
        /*002c*/ 	.byte	0x10, 0x07, 0x00, 0x00, 0x01, 0x00, 0x00, 0x00, 0x00, 0x08, 0x00, 0x00, 0x01, 0x00, 0x00, 0x00
        /* <DEDUP_REMOVED lines=2039> */
        /*7fac*/ 	.byte	0x20, 0x9c, 0x02, 0x00


	//----- nvinfo : EIATTR_MERCURY_ISA_VERSION
	.align		4
.L_22:
        /*7fb0*/ 	.byte	0x03, 0x5f
        /*7fb2*/ 	.short	0x0101


	//----- nvinfo : EIATTR_INT_WARP_WIDE_INSTR_OFFSETS
	.align		4
        /*7fb4*/ 	.byte	0x04, 0x31
        /*7fb6*/ 	.short	(.L_24 - .L_23)


	//   ....[0]....
.L_23:
        /*7fb8*/ 	.word	0x00000550


	//   ....[1]....
        /*7fbc*/ 	.word	0x00000560


	//   ....[2]....
        /*7fc0*/ 	.word	0x000006e0


	//----- nvinfo : EIATTR_COOP_GROUP_MASK_REGIDS
	.align		4
.L_24:
        /*7fc4*/ 	.byte	0x04, 0x29
        /*7fc6*/ 	.short	(.L_26 - .L_25)


	//   ....[0]....
.L_25:
        /*7fc8*/ 	.word	0xffffffff


	//   ....[1]....
        /*7fcc*/ 	.word	0xffffffff


	//   ....[2]....
        /*7fd0*/ 	.word	0xffffffff


	//   ....[3]....
        /*7fd4*/ 	.word	0xffffffff


	//   ....[4]....
        /*7fd8*/ 	.word	0xffffffff


	//   ....[5]....
        /*7fdc*/ 	.word	0xffffffff


	//----- nvinfo : EIATTR_COOP_GROUP_INSTR_OFFSETS
	.align		4
.L_26:
        /*7fe0*/ 	.byte	0x04, 0x28
        /*7fe2*/ 	.short	(.L_28 - .L_27)


	//   ....[0]....
.L_27:
        /*7fe4*/ 	.word	0x00000070


	//   ....[1]....
        /*7fe8*/ 	.word	0x00000080


	//   ....[2]....
        /*7fec*/ 	.word	0x000001a0


	//   ....[3]....
        /*7ff0*/ 	.word	0x000003b0


	//   ....[4]....
        /*7ff4*/ 	.word	0x00000840


	//   ....[5]....
        /*7ff8*/ 	.word	0x00002990


	//----- nvinfo : EIATTR_REG_RECONFIG
	.align		4
.L_28:
        /*7ffc*/ 	.byte	0x01, 0x54
	.zero		2


	//----- nvinfo : EIATTR_MBARRIER_INSTR_OFFSETS
	.align		4
        /*8000*/ 	.byte	0x04, 0x39
        /*8002*/ 	.short	(.L_30 - .L_29)


	//   ....[0]....
.L_29:
        /*8004*/ 	.word	0x00000340
        /*8008*/ 	.word	0x000000ff
        /*800c*/ 	.word	0x00000000
        /*8010*/ 	.short	0x0100
        /*8012*/ 	.byte	0x09
	.zero		1


	//   ....[1]....
        /*8014*/ 	.word	0x00000350
        /*8018*/ 	.word	0x000000ff
        /*801c*/ 	.word	0x00000018
        /*8020*/ 	.short	0x0100
        /*8022*/ 	.byte	0x09
	.zero		1


	//   ....[2]....
        /*8024*/ 	.word	0x00000360
        /*8028*/ 	.word	0x000000ff
        /*802c*/ 	.word	0x00000008
        /*8030*/ 	.short	0x0100
        /*8032*/ 	.byte	0x09
	.zero		1


	//   ....[3]....
        /*8034*/ 	.word	0x00000370
        /*8038*/ 	.word	0x000000ff
        /*803c*/ 	.word	0x00000020
        /*8040*/ 	.short	0x0100
        /*8042*/ 	.byte	0x09
	.zero		1


	//   ....[4]....
        /*8044*/ 	.word	0x00000380
        /*8048*/ 	.word	0x000000ff
        /*804c*/ 	.word	0x00000010
        /*8050*/ 	.short	0x0100
        /*8052*/ 	.byte	0x09
	.zero		1


	//   ....[5]....
        /*8054*/ 	.word	0x00000390
        /*8058*/ 	.word	0x000000ff
        /*805c*/ 	.word	0x00000028
        /*8060*/ 	.short	0x0100
        /*8062*/ 	.byte	0x09
	.zero		1


	//   ....[6]....
        /*8064*/ 	.word	0x00000760
        /*8068*/ 	.word	0x000000ff
        /*806c*/ 	.word	0x00000040
        /*8070*/ 	.short	0x0100
        /*8072*/ 	.byte	0x06
	.zero		1


	//   ....[7]....
        /*8074*/ 	.word	0x000007c0
        /*8078*/ 	.word	0x000000ff
        /*807c*/ 	.word	0x00000048
        /*8080*/ 	.short	0x0100
        /*8082*/ 	.byte	0x06
	.zero		1


	//   ....[8]....
        /*8084*/ 	.word	0x00002d80
        /*8088*/ 	.word	0x000000ff
        /*808c*/ 	.word	0x00000000
        /*8090*/ 	.short	0x010a
        /*8092*/ 	.byte	0x06
	.zero		1


	//   ....[9]....
        /*8094*/ 	.word	0x00002dc0
        /*8098*/ 	.word	0x000000ff
        /*809c*/ 	.word	0x00000000
        /*80a0*/ 	.short	0x010a
        /*80a2*/ 	.byte	0x06
	.zero		1


	//   ....[10]....
        /*80a4*/ 	.word	0x000090d0
        /*80a8*/ 	.word	0x000000ff
        /*80ac*/ 	.word	0x00000000
        /*80b0*/ 	.short	0x010a
        /*80b2*/ 	.byte	0x10
	.zero		1


	//   ....[11]....
        /*80b4*/ 	.word	0x00009110
        /*80b8*/ 	.word	0x000000ff
        /*80bc*/ 	.word	0x00000000
        /*80c0*/ 	.short	0x010a
        /*80c2*/ 	.byte	0x10
	.zero		1


	//   ....[12]....
        /*80c4*/ 	.word	0x00011960
        /*80c8*/ 	.word	0x00000000
        /*80cc*/ 	.word	0x00000000
        /*80d0*/ 	.short	0x0101
        /*80d2*/ 	.byte	0x3f
	.zero		1


	//   ....[13]....
        /*80d4*/ 	.word	0x00015480
        /*80d8*/ 	.word	0x00000000
        /*80dc*/ 	.word	0x00000000
        /*80e0*/ 	.short	0x0101
        /*80e2*/ 	.byte	0x3f
	.zero		1


	//   ....[14]....
        /*80e4*/ 	.word	0x00028ee0
        /*80e8*/ 	.word	0x0000000c
        /*80ec*/ 	.word	0x00000018
        /*80f0*/ 	.short	0x010a
        /*80f2*/ 	.byte	0x3f
	.zero		1


	//   ....[15]....
        /*80f4*/ 	.word	0x00029240
        /*80f8*/ 	.word	0x00000002
        /*80fc*/ 	.word	0x00000048
        /*8100*/ 	.short	0x0101
        /*8102*/ 	.byte	0x3f
	.zero		1


	//   ....[16]....
        /*8104*/ 	.word	0x000299f0
        /*8108*/ 	.word	0x00000003
        /*810c*/ 	.word	0x00000000
        /*8110*/ 	.short	0x010a
        /*8112*/ 	.byte	0x3f
	.zero		1


	//   ....[17]....
        /*8114*/ 	.word	0x00029a80
        /*8118*/ 	.word	0x00000003
        /*811c*/ 	.word	0x00000000
        /*8120*/ 	.short	0x010a
        /*8122*/ 	.byte	0x3f
	.zero		1


	//   ....[18]....
        /*8124*/ 	.word	0x00029b10
        /*8128*/ 	.word	0x00000003
        /*812c*/ 	.word	0x00000000
        /*8130*/ 	.short	0x010a
        /*8132*/ 	.byte	0x3f
	.zero		1


	//   ....[19]....
        /*8134*/ 	.word	0x00029b80
        /*8138*/ 	.word	0x00000003
        /*813c*/ 	.word	0x00000000
        /*8140*/ 	.short	0x010a
        /*8142*/ 	.byte	0x3f
	.zero		1


	//   ....[20]....
        /*8144*/ 	.word	0x00029bf0
        /*8148*/ 	.word	0x00000002
        /*814c*/ 	.word	0x00000000
        /*8150*/ 	.short	0x010a
        /*8152*/ 	.byte	0x3f
	.zero		1


	//   ....[21]....
        /*8154*/ 	.word	0x00029cd0
        /*8158*/ 	.word	0x0000000c
        /*815c*/ 	.word	0x00000018
        /*8160*/ 	.short	0x010a
        /*8162*/ 	.byte	0x3f
	.zero		1


	//   ....[22]....
        /*8164*/ 	.word	0x00029da0
        /*8168*/ 	.word	0x00000003
        /*816c*/ 	.word	0x00000000
        /*8170*/ 	.short	0x010a
        /*8172*/ 	.byte	0x3f
	.zero		1


	//   ....[23]....
        /*8174*/ 	.word	0x00029df0
        /*8178*/ 	.word	0x00000003
        /*817c*/ 	.word	0x00000000
        /*8180*/ 	.short	0x010a
        /*8182*/ 	.byte	0x3f
	.zero		1


	//----- nvinfo : EIATTR_NUM_MBARRIERS
	.align		4
.L_30:
        /*8184*/ 	.byte	0x03, 0x38
        /*8186*/ 	.short	0x0008


	//----- nvinfo : EIATTR_EXIT_INSTR_OFFSETS
	.align		4
        /*8188*/ 	.byte	0x04, 0x1c
        /*818a*/ 	.short	(.L_32 - .L_31)


	//   ....[0]....
.L_31:
        /*818c*/ 	.word	0x000009d0


	//   ....[1]....
        /*8190*/ 	.word	0x00001270


	//   ....[2]....
        /*8194*/ 	.word	0x000285d0


	//   ....[3]....
        /*8198*/ 	.word	0x00028b60


	//   ....[4]....
        /*819c*/ 	.word	0x00029b60


	//----- nvinfo : EIATTR_MAX_THREADS
	.align		4
.L_32:
        /*81a0*/ 	.byte	0x04, 0x05
        /*81a2*/ 	.short	(.L_34 - .L_33)
.L_33:
        /*81a4*/ 	.word	0x00000180
        /*81a8*/ 	.word	0x00000001
        /*81ac*/ 	.word	0x00000001


	//----- nvinfo : EIATTR_CRS_STACK_SIZE
	.align		4
.L_34:
        /*81b0*/ 	.byte	0x04, 0x1e
        /*81b2*/ 	.short	(.L_36 - .L_35)
.L_35:
        /*81b4*/ 	.word	0x00000000


	//----- nvinfo : EIATTR_CBANK_PARAM_SIZE
	.align		4
.L_36:
        /*81b8*/ 	.byte	0x03, 0x19
        /*81ba*/ 	.short	0x0470


	//----- nvinfo : EIATTR_PARAM_CBANK
	.align		4
        /*81bc*/ 	.byte	0x04, 0x0a
        /*81be*/ 	.short	(.L_38 - .L_37)
	.align		4
.L_37:
        /*81c0*/ 	.word	index@(.nv.constant0._ZN7cutlass13device_kernelINS_4gemm6kernel13GemmUniversalIN4cute5tupleIJiiiiEEENS1_10collective13CollectiveMmaINS1_37MainloopSm90TmaGmmaWarpSpecializedFP8ILi3ENS5_IJNS4_1CILi4EEENSA_ILi1EEESC_EEENS1_35KernelTmaWarpSpecializedCooperativeEEENS5_IJNSA_ILi256EEESG_NSA_ILi128EEEEEENS_12float_e5m2_tENS5_IJlSC_lEEESJ_SK_NS4_8TiledMMAINS4_8MMA_AtomIJNS4_4SM904GMMA31MMA_64x256x32_F32E5M2E5M2_SS_TNILNSO_7ScaleInE1ELSQ_1EEEEEENS4_6LayoutINS5_IJNSA_ILi2EEESC_SC_EEENS5_IJSC_NSA_ILi0EEESW_EEEEENS5_IJNS4_10UnderscoreESZ_SZ_EEEEENS4_13SM90_TMA_LOADENS4_14ComposedLayoutINS4_7SwizzleILi3ELi4ELi3EEENS4_18smem_ptr_flag_bitsILi8EEENST_INS5_IJNSA_ILi8EEESH_EEENS5_IJSH_SC_EEEEEEEvNS4_8identityENS4_23SM90_TMA_LOAD_MULTICASTES1C_vS1D_EENS_8epilogue10collective6detail29Sm90TmaWarpSpecializedAdapterINS1H_15DefaultEpilogueISJ_SK_SK_NS1G_6thread17LinearCombinationISJ_Li1EffLNS1L_9ScaleType4KindE0ELNS_15FloatRoundStyleE2ESJ_EENS1_15EpilogueDefaultEEEEEvvEEEEvNT_6ParamsE)
        /*81c4*/ 	.short	0x0210
        /*81c6*/ 	.short	0x0470


	//----- nvinfo : EIATTR_SW_WAR
	.align		4
.L_38:
        /*81c8*/ 	.byte	0x04, 0x36
        /*81ca*/ 	.short	(.L_40 - .L_39)
.L_39:
        /*81cc*/ 	.word	0x00000008
.L_40:


//--------------------- .nv.callgraph             --------------------------
	.section	.nv.callgraph,"",@"SHT_CUDA_CALLGRAPH"
	.align	4
	.sectionentsize	8
	.align		4
        /*0000*/ 	.word	0x00000000
	.align		4
        /*0004*/ 	.word	0xffffffff
	.align		4
        /*0008*/ 	.word	0x00000000
	.align		4
        /*000c*/ 	.word	0xfffffffe
	.align		4
        /*0010*/ 	.word	0x00000000
	.align		4
        /*0014*/ 	.word	0xfffffffd
	.align		4
        /*0018*/ 	.word	0x00000000
	.align		4
        /*001c*/ 	.word	0xfffffffc


//--------------------- .nv.constant4             --------------------------
	.section	.nv.constant4,"a",@progbits
	.align	8
	.align		8
.nv.constant4:
        /*0000*/ 	.dword	_ZN40_INTERNAL_348b68a1_4_k_cu_63861d00_291574cuda3std3__45__cpo5beginE
	.align		8
        /*0008*/ 	.dword	_ZN40_INTERNAL_348b68a1_4_k_cu_63861d00_291574cuda3std3__45__cpo3endE
	.align		8
        /*0010*/ 	.dword	_ZN40_INTERNAL_348b68a1_4_k_cu_63861d00_291574cuda3std3__45__cpo6cbeginE
	.align		8
        /*0018*/ 	.dword	_ZN40_INTERNAL_348b68a1_4_k_cu_63861d00_291574cuda3std3__45__cpo4cendE
	.align		8
        /*0020*/ 	.dword	_ZN40_INTERNAL_348b68a1_4_k_cu_63861d00_291574cuda3std3__442_GLOBAL__N__348b68a1_4_k_cu_63861d00_291576ignoreE
	.align		8
        /*0028*/ 	.dword	_ZN40_INTERNAL_348b68a1_4_k_cu_63861d00_291574cuda3std3__419piecewise_constructE
	.align		8
        /*0030*/ 	.dword	_ZN40_INTERNAL_348b68a1_4_k_cu_63861d00_291574cuda3std3__48in_placeE
	.align		8
        /*0038*/ 	.dword	_ZN40_INTERNAL_348b68a1_4_k_cu_63861d00_291574cuda3std6ranges3__45__cpo4swapE
	.align		8
        /*0040*/ 	.dword	_ZN40_INTERNAL_348b68a1_4_k_cu_63861d00_291574cuda3std6ranges3__45__cpo9iter_moveE
	.align		8
        /*0048*/ 	.dword	_ZN40_INTERNAL_348b68a1_4_k_cu_63861d00_291574cute7productE
	.align		8
        /*0050*/ 	.dword	_ZN40_INTERNAL_348b68a1_4_k_cu_63861d00_291574cute1_E


//--------------------- .text._ZN7cutlass13device_kernelINS_4gemm6kernel13GemmUniversalIN4cute5tupleIJiiiiEEENS1_10collective13CollectiveMmaINS1_37MainloopSm90TmaGmmaWarpSpecializedFP8ILi3ENS5_IJNS4_1CILi4EEENSA_ILi1EEESC_EEENS1_35KernelTmaWarpSpecializedCooperativeEEENS5_IJNSA_ILi256EEESG_NSA_ILi128EEEEEENS_12float_e5m2_tENS5_IJlSC_lEEESJ_SK_NS4_8TiledMMAINS4_8MMA_AtomIJNS4_4SM904GMMA31MMA_64x256x32_F32E5M2E5M2_SS_TNILNSO_7ScaleInE1ELSQ_1EEEEEENS4_6LayoutINS5_IJNSA_ILi2EEESC_SC_EEENS5_IJSC_NSA_ILi0EEESW_EEEEENS5_IJNS4_10UnderscoreESZ_SZ_EEEEENS4_13SM90_TMA_LOADENS4_14ComposedLayoutINS4_7SwizzleILi3ELi4ELi3EEENS4_18smem_ptr_flag_bitsILi8EEENST_INS5_IJNSA_ILi8EEESH_EEENS5_IJSH_SC_EEEEEEEvNS4_8identityENS4_23SM90_TMA_LOAD_MULTICASTES1C_vS1D_EENS_8epilogue10collective6detail29Sm90TmaWarpSpecializedAdapterINS1H_15DefaultEpilogueISJ_SK_SK_NS1G_6thread17LinearCombinationISJ_Li1EffLNS1L_9ScaleType4KindE0ELNS_15FloatRoundStyleE2ESJ_EENS1_15EpilogueDefaultEEEEEvvEEEEvNT_6ParamsE --------------------------
	.section	.text._ZN7cutlass13device_kernelINS_4gemm6kernel13GemmUniversalIN4cute5tupleIJiiiiEEENS1_10collective13CollectiveMmaINS1_37MainloopSm90TmaGmmaWarpSpecializedFP8ILi3ENS5_IJNS4_1CILi4EEENSA_ILi1EEESC_EEENS1_35KernelTmaWarpSpecializedCooperativeEEENS5_IJNSA_ILi256EEESG_NSA_ILi128EEEEEENS_12float_e5m2_tENS5_IJlSC_lEEESJ_SK_NS4_8TiledMMAINS4_8MMA_AtomIJNS4_4SM904GMMA31MMA_64x256x32_F32E5M2E5M2_SS_TNILNSO_7ScaleInE1ELSQ_1EEEEEENS4_6LayoutINS5_IJNSA_ILi2EEESC_SC_EEENS5_IJSC_NSA_ILi0EEESW_EEEEENS5_IJNS4_10UnderscoreESZ_SZ_EEEEENS4_13SM90_TMA_LOADENS4_14ComposedLayoutINS4_7SwizzleILi3ELi4ELi3EEENS4_18smem_ptr_flag_bitsILi8EEENST_INS5_IJNSA_ILi8EEESH_EEENS5_IJSH_SC_EEEEEEEvNS4_8identityENS4_23SM90_TMA_LOAD_MULTICASTES1C_vS1D_EENS_8epilogue10collective6detail29Sm90TmaWarpSpecializedAdapterINS1H_15DefaultEpilogueISJ_SK_SK_NS1G_6thread17LinearCombinationISJ_Li1EffLNS1L_9ScaleType4KindE0ELNS_15FloatRoundStyleE2ESJ_EENS1_15EpilogueDefaultEEEEEvvEEEEvNT_6ParamsE,"ax",@progbits
	.align	128
.text._ZN7cutlass13device_kernelINS_4gemm6kernel13GemmUniversalIN4cute5tupleIJiiiiEEENS1_10collective13CollectiveMmaINS1_37MainloopSm90TmaGmmaWarpSpecializedFP8ILi3ENS5_IJNS4_1CILi4EEENSA_ILi1EEESC_EEENS1_35KernelTmaWarpSpecializedCooperativeEEENS5_IJNSA_ILi256EEESG_NSA_ILi128EEEEEENS_12float_e5m2_tENS5_IJlSC_lEEESJ_SK_NS4_8TiledMMAINS4_8MMA_AtomIJNS4_4SM904GMMA31MMA_64x256x32_F32E5M2E5M2_SS_TNILNSO_7ScaleInE1ELSQ_1EEEEEENS4_6LayoutINS5_IJNSA_ILi2EEESC_SC_EEENS5_IJSC_NSA_ILi0EEESW_EEEEENS5_IJNS4_10UnderscoreESZ_SZ_EEEEENS4_13SM90_TMA_LOADENS4_14ComposedLayoutINS4_7SwizzleILi3ELi4ELi3EEENS4_18smem_ptr_flag_bitsILi8EEENST_INS5_IJNSA_ILi8EEESH_EEENS5_IJSH_SC_EEEEEEEvNS4_8identityENS4_23SM90_TMA_LOAD_MULTICASTES1C_vS1D_EENS_8epilogue10collective6detail29Sm90TmaWarpSpecializedAdapterINS1H_15DefaultEpilogueISJ_SK_SK_NS1G_6thread17LinearCombinationISJ_Li1EffLNS1L_9ScaleType4KindE0ELNS_15FloatRoundStyleE2ESJ_EENS1_15EpilogueDefaultEEEEEvvEEEEvNT_6ParamsE:
        .type           _ZN7cutlass13device_kernelINS_4gemm6kernel13GemmUniversalIN4cute5tupleIJiiiiEEENS1_10collective13CollectiveMmaINS1_37MainloopSm90TmaGmmaWarpSpecializedFP8ILi3ENS5_IJNS4_1CILi4EEENSA_ILi1EEESC_EEENS1_35KernelTmaWarpSpecializedCooperativeEEENS5_IJNSA_ILi256EEESG_NSA_ILi128EEEEEENS_12float_e5m2_tENS5_IJlSC_lEEESJ_SK_NS4_8TiledMMAINS4_8MMA_AtomIJNS4_4SM904GMMA31MMA_64x256x32_F32E5M2E5M2_SS_TNILNSO_7ScaleInE1ELSQ_1EEEEEENS4_6LayoutINS5_IJNSA_ILi2EEESC_SC_EEENS5_IJSC_NSA_ILi0EEESW_EEEEENS5_IJNS4_10UnderscoreESZ_SZ_EEEEENS4_13SM90_TMA_LOADENS4_14ComposedLayoutINS4_7SwizzleILi3ELi4ELi3EEENS4_18smem_ptr_flag_bitsILi8EEENST_INS5_IJNSA_ILi8EEESH_EEENS5_IJSH_SC_EEEEEEEvNS4_8identityENS4_23SM90_TMA_LOAD_MULTICASTES1C_vS1D_EENS_8epilogue10collective6detail29Sm90TmaWarpSpecializedAdapterINS1H_15DefaultEpilogueISJ_SK_SK_NS1G_6thread17LinearCombinationISJ_Li1EffLNS1L_9ScaleType4KindE0ELNS_15FloatRoundStyleE2ESJ_EENS1_15EpilogueDefaultEEEEEvvEEEEvNT_6ParamsE,@function
        .size           _ZN7cutlass13device_kernelINS_4gemm6kernel13GemmUniversalIN4cute5tupleIJiiiiEEENS1_10collective13CollectiveMmaINS1_37MainloopSm90TmaGmmaWarpSpecializedFP8ILi3ENS5_IJNS4_1CILi4EEENSA_ILi1EEESC_EEENS1_35KernelTmaWarpSpecializedCooperativeEEENS5_IJNSA_ILi256EEESG_NSA_ILi128EEEEEENS_12float_e5m2_tENS5_IJlSC_lEEESJ_SK_NS4_8TiledMMAINS4_8MMA_AtomIJNS4_4SM904GMMA31MMA_64x256x32_F32E5M2E5M2_SS_TNILNSO_7ScaleInE1ELSQ_1EEEEEENS4_6LayoutINS5_IJNSA_ILi2EEESC_SC_EEENS5_IJSC_NSA_ILi0EEESW_EEEEENS5_IJNS4_10UnderscoreESZ_SZ_EEEEENS4_13SM90_TMA_LOADENS4_14ComposedLayoutINS4_7SwizzleILi3ELi4ELi3EEENS4_18smem_ptr_flag_bitsILi8EEENST_INS5_IJNSA_ILi8EEESH_EEENS5_IJSH_SC_EEEEEEEvNS4_8identityENS4_23SM90_TMA_LOAD_MULTICASTES1C_vS1D_EENS_8epilogue10collective6detail29Sm90TmaWarpSpecializedAdapterINS1H_15DefaultEpilogueISJ_SK_SK_NS1G_6thread17LinearCombinationISJ_Li1EffLNS1L_9ScaleType4KindE0ELNS_15FloatRoundStyleE2ESJ_EENS1_15EpilogueDefaultEEEEEvvEEEEvNT_6ParamsE,(.L_x_588 - _ZN7cutlass13device_kernelINS_4gemm6kernel13GemmUniversalIN4cute5tupleIJiiiiEEENS1_10collective13CollectiveMmaINS1_37MainloopSm90TmaGmmaWarpSpecializedFP8ILi3ENS5_IJNS4_1CILi4EEENSA_ILi1EEESC_EEENS1_35KernelTmaWarpSpecializedCooperativeEEENS5_IJNSA_ILi256EEESG_NSA_ILi128EEEEEENS_12float_e5m2_tENS5_IJlSC_lEEESJ_SK_NS4_8TiledMMAINS4_8MMA_AtomIJNS4_4SM904GMMA31MMA_64x256x32_F32E5M2E5M2_SS_TNILNSO_7ScaleInE1ELSQ_1EEEEEENS4_6LayoutINS5_IJNSA_ILi2EEESC_SC_EEENS5_IJSC_NSA_ILi0EEESW_EEEEENS5_IJNS4_10UnderscoreESZ_SZ_EEEEENS4_13SM90_TMA_LOADENS4_14ComposedLayoutINS4_7SwizzleILi3ELi4ELi3EEENS4_18smem_ptr_flag_bitsILi8EEENST_INS5_IJNSA_ILi8EEESH_EEENS5_IJSH_SC_EEEEEEEvNS4_8identityENS4_23SM90_TMA_LOAD_MULTICASTES1C_vS1D_EENS_8epilogue10collective6detail29Sm90TmaWarpSpecializedAdapterINS1H_15DefaultEpilogueISJ_SK_SK_NS1G_6thread17LinearCombinationISJ_Li1EffLNS1L_9ScaleType4KindE0ELNS_15FloatRoundStyleE2ESJ_EENS1_15EpilogueDefaultEEEEEvvEEEEvNT_6ParamsE)
        .other          _ZN7cutlass13device_kernelINS_4gemm6kernel13GemmUniversalIN4cute5tupleIJiiiiEEENS1_10collective13CollectiveMmaINS1_37MainloopSm90TmaGmmaWarpSpecializedFP8ILi3ENS5_IJNS4_1CILi4EEENSA_ILi1EEESC_EEENS1_35KernelTmaWarpSpecializedCooperativeEEENS5_IJNSA_ILi256EEESG_NSA_ILi128EEEEEENS_12float_e5m2_tENS5_IJlSC_lEEESJ_SK_NS4_8TiledMMAINS4_8MMA_AtomIJNS4_4SM904GMMA31MMA_64x256x32_F32E5M2E5M2_SS_TNILNSO_7ScaleInE1ELSQ_1EEEEEENS4_6LayoutINS5_IJNSA_ILi2EEESC_SC_EEENS5_IJSC_NSA_ILi0EEESW_EEEEENS5_IJNS4_10UnderscoreESZ_SZ_EEEEENS4_13SM90_TMA_LOADENS4_14ComposedLayoutINS4_7SwizzleILi3ELi4ELi3EEENS4_18smem_ptr_flag_bitsILi8EEENST_INS5_IJNSA_ILi8EEESH_EEENS5_IJSH_SC_EEEEEEEvNS4_8identityENS4_23SM90_TMA_LOAD_MULTICASTES1C_vS1D_EENS_8epilogue10collective6detail29Sm90TmaWarpSpecializedAdapterINS1H_15DefaultEpilogueISJ_SK_SK_NS1G_6thread17LinearCombinationISJ_Li1EffLNS1L_9ScaleType4KindE0ELNS_15FloatRoundStyleE2ESJ_EENS1_15EpilogueDefaultEEEEEvvEEEEvNT_6ParamsE,@"STO_CUDA_ENTRY STV_DEFAULT"
_ZN7cutlass13device_kernelINS_4gemm6kernel13GemmUniversalIN4cute5tupleIJiiiiEEENS1_10collective13CollectiveMmaINS1_37MainloopSm90TmaGmmaWarpSpecializedFP8ILi3ENS5_IJNS4_1CILi4EEENSA_ILi1EEESC_EEENS1_35KernelTmaWarpSpecializedCooperativeEEENS5_IJNSA_ILi256EEESG_NSA_ILi128EEEEEENS_12float_e5m2_tENS5_IJlSC_lEEESJ_SK_NS4_8TiledMMAINS4_8MMA_AtomIJNS4_4SM904GMMA31MMA_64x256x32_F32E5M2E5M2_SS_TNILNSO_7ScaleInE1ELSQ_1EEEEEENS4_6LayoutINS5_IJNSA_ILi2EEESC_SC_EEENS5_IJSC_NSA_ILi0EEESW_EEEEENS5_IJNS4_10UnderscoreESZ_SZ_EEEEENS4_13SM90_TMA_LOADENS4_14ComposedLayoutINS4_7SwizzleILi3ELi4ELi3EEENS4_18smem_ptr_flag_bitsILi8EEENST_INS5_IJNSA_ILi8EEESH_EEENS5_IJSH_SC_EEEEEEEvNS4_8identityENS4_23SM90_TMA_LOAD_MULTICASTES1C_vS1D_EENS_8epilogue10collective6detail29Sm90TmaWarpSpecializedAdapterINS1H_15DefaultEpilogueISJ_SK_SK_NS1G_6thread17LinearCombinationISJ_Li1EffLNS1L_9ScaleType4KindE0ELNS_15FloatRoundStyleE2ESJ_EENS1_15EpilogueDefaultEEEEEvvEEEEvNT_6ParamsE:
[----:B------:R-:W0:Y:S02]  /*0000*/  LDC R1, c[0x0][0x28] ;  /* 0x00000a00ff017b82 */ /* 0x000e240000000800 */
[----:B0-----:R-:W-:Y:S01]  /*0010*/  VIADD R1, R1, 0xfffff338 ;  /* 0xfffff33801017836 */ /* 0x001fe20000000000 */
[----:B------:R-:W0:Y:S01]  /*0020*/  S2R R4, SR_TID.X ;  /* 0x0000000000047919 */ /* 0x000e220000002100 */
[----:B------:R-:W-:Y:S01]  /*0030*/  ELECT P0, URZ, PT ;  /* 0x00000000003f782f */ /* 0x000fe20003800000 */
[----:B------:R-:W-:Y:S01]  /*0040*/  BSSY B0, `(.L_x_0) ;  /* 0x0000015000007945 */ /* 0x000fe20003800000 */
[--C-:B0-----:R-:W-:Y:S02]  /*0050*/  SHF.R.U32.HI R0, RZ, 0x5, R4.reuse ;  /* 0x00000005ff007819 */ /* 0x101fe40000011604 */
[----:B------:R-:W-:-:S03]  /*0060*/  SHF.R.U32.HI R2, RZ, 0x7, R4 ;  /* 0x00000007ff027819 */ /* 0x000fc60000011604 */
[----:B------:R-:W0:Y:S04]  /*0070*/  SHFL.IDX PT, R3, R0, RZ, 0x1f ;  /* 0x00001fff00037589 */ /* 0x000e2800000e0000 */
[----:B------:R-:W1:Y:S01]  /*0080*/  SHFL.IDX PT, R2, R2, RZ, 0x1f ;  /* 0x00001fff02027589 */ /* 0x000e6200000e0000 */
[----:B0-----:R-:W-:Y:S02]  /*0090*/  R2UR UR4, R3 ;  /* 0x00000000030472ca */ /* 0x001fe400000e0000 */
[----:B-1----:R-:W-:-:S11]  /*00a0*/  R2UR UR6, R2 ;  /* 0x00000000020672ca */ /* 0x002fd600000e0000 */
[----:B------:R-:W-:Y:S02]  /*00b0*/  USHF.R.S32.HI UR5, URZ, 0x1f, UR4 ;  /* 0x0000001f3f057899 */ /* 0x000fe40008011404 */
[----:B------:R-:W-:Y:S02]  /*00c0*/  ISETP.NE.OR P0, PT, RZ, UR4, !P0 ;  /* 0x00000004ff007c0c */ /* 0x000fe4000c705670 */
[----:B------:R-:W-:-:S04]  /*00d0*/  ULEA.HI UR5, UR5, UR4, URZ, 0x2 ;  /* 0x0000000405057291 */ /* 0x000fc8000f8f103f */
[----:B------:R-:W-:-:S04]  /*00e0*/  ULOP3.LUT UR5, UR5, 0xfffffffc, URZ, 0xc0, !UPT ;  /* 0xfffffffc05057892 */ /* 0x000fc8000f8ec03f */
[----:B------:R-:W-:-:S03]  /*00f0*/  UIADD3 UR8, UR4, -UR5, URZ ;  /* 0x8000000504087290 */ /* 0x000fc6000fffe03f */
[----:B------:R-:W-:Y:S09]  /*0100*/  @P0 BRA `(.L_x_1) ;  /* 0x0000000000200947 */ /* 0x000ff20003800000 */
[----:B------:R-:W-:Y:S02]  /*0110*/  ULDC.64 UR4, c[0x0][0x198] ;  /* 0x0000660000047ab9 */ /* 0x000fe40000000a00 */
[----:B------:R-:W-:Y:S02]  /*0120*/  UIADD3 UR10, UP0, UR4, 0xf0, URZ ;  /* 0x000000f0040a7890 */ /* 0x000fe4000ff1e03f */
[----:B------:R-:W-:Y:S02]  /*0130*/  UIADD3 UR4, UP1, UR4, 0x1f0, URZ ;  /* 0x000001f004047890 */ /* 0x000fe4000ff3e03f */
[----:B------:R-:W-:Y:S02]  /*0140*/  UIADD3.X UR11, URZ, UR5, URZ, UP0, !UPT ;  /* 0x000000053f0b7290 */ /* 0x000fe400087fe43f */
[----:B------:R-:W-:-:S07]  /*0150*/  UIADD3.X UR5, URZ, UR5, URZ, UP1, !UPT ;  /* 0x000000053f057290 */ /* 0x000fce0008ffe43f */
[----:B------:R0:W-:Y:S02]  /*0160*/  UTMACCTL.PF [UR10] ;  /* 0x000000000a0079b9 */ /* 0x0001e40008040000 */
[----:B------:R0:W-:Y:S02]  /*0170*/  UTMACCTL.PF [UR4] ;  /* 0x00000000040079b9 */ /* 0x0001e40008040000 */
[----:B0-----:R-:W-:Y:S01]  /*0180*/  NOP ;  /* 0x0000000000007918 */ /* 0x001fe20000000000 */
.L_x_1:
[----:B------:R-:W-:Y:S05]  /*0190*/  BSYNC B0 ;  /* 0x0000000000007941 */ /* 0x000fea0003800000 */
.L_x_0:
[----:B------:R-:W0:Y:S01]  /*01a0*/  SHFL.IDX PT, R3, R0, RZ, 0x1f ;  /* 0x00001fff00037589 */ /* 0x000e2200000e0000 */
[----:B------:R-:W-:Y:S01]  /*01b0*/  UISETP.NE.AND UP0, UPT, UR8, 0x3, UPT ;  /* 0x000000030800788c */ /* 0x000fe2000bf05270 */
[----:B------:R-:W-:Y:S01]  /*01c0*/  SHF.R.S32.HI R2, RZ, 0x1f, R4 ;  /* 0x0000001fff027819 */ /* 0x000fe20000011404 */
[----:B------:R-:W-:Y:S02]  /*01d0*/  UIADD3 UR10, UR6, -0x1, URZ ;  /* 0xffffffff060a7890 */ /* 0x000fe4000fffe03f */
[----:B------:R-:W-:Y:S01]  /*01e0*/  ISETP.NE.AND P1, PT, RZ, UR6, PT ;  /* 0x00000006ff007c0c */ /* 0x000fe2000bf25270 */
[----:B------:R-:W-:Y:S01]  /*01f0*/  UISETP.EQ.OR UP0, UPT, UR8, URZ, !UP0 ;  /* 0x0000003f0800728c */ /* 0x000fe2000c702670 */
[----:B------:R-:W-:Y:S01]  /*0200*/  LEA.HI R2, R2, R4, RZ, 0x7 ;  /* 0x0000000402027211 */ /* 0x000fe200078f38ff */
[----:B------:R-:W-:Y:S02]  /*0210*/  UISETP.GE.U32.AND UP1, UPT, UR10, 0x2, UPT ;  /* 0x000000020a00788c */ /* 0x000fe4000bf26070 */
[----:B------:R-:W-:-:S04]  /*0220*/  UISETP.EQ.AND UP0, UPT, UR6, URZ, UP0 ;  /* 0x0000003f0600728c */ /* 0x000fc80008702270 */
[----:B------:R-:W-:-:S04]  /*0230*/  USEL UR13, URZ, 0x1, !UP0 ;  /* 0x000000013f0d7887 */ /* 0x000fc8000c000000 */
[----:B------:R-:W-:Y:S01]  /*0240*/  USEL UR13, UR13, 0x2, UP1 ;  /* 0x000000020d0d7887 */ /* 0x000fe20008800000 */
[----:B0-----:R-:W-:-:S13]  /*0250*/  ISETP.NE.AND P0, PT, R3, RZ, PT ;  /* 0x000000ff0300720c */ /* 0x001fda0003f05270 */
[----:B------:R-:W-:Y:S05]  /*0260*/  @P0 BRA `(.L_x_2) ;  /* 0x0000000000500947 */ /* 0x000fea0003800000 */
[----:B------:R-:W0:Y:S01]  /*0270*/  S2UR UR9, SR_CgaCtaId ;  /* 0x00000000000979c3 */ /* 0x000e220000008800 */
[----:B------:R-:W-:Y:S01]  /*0280*/  UMOV UR4, 0x400 ;  /* 0x0000040000047882 */ /* 0x000fe20000000000 */
[----:B------:R-:W-:Y:S01]  /*0290*/  UMOV UR5, 0x1 ;  /* 0x0000000100057882 */ /* 0x000fe20000000000 */
[----:B------:R-:W-:Y:S01]  /*02a0*/  UMOV UR6, 0x8 ;  /* 0x0000000800067882 */ /* 0x000fe20000000000 */
[----:B------:R-:W-:Y:S01]  /*02b0*/  ELECT P0, URZ, PT ;  /* 0x00000000003f782f */ /* 0x000fe20003800000 */
[----:B------:R-:W-:-:S04]  /*02c0*/  UIADD3 UR6, -UR6, 0x100000, URZ ;  /* 0x0010000006067890 */ /* 0x000fc8000fffe13f */
[----:B------:R-:W-:Y:S02]  /*02d0*/  USHF.L.U32 UR7, UR6, 0xb, URZ ;  /* 0x0000000b06077899 */ /* 0x000fe4000800063f */
[----:B------:R-:W-:Y:S02]  /*02e0*/  USHF.L.U32 UR6, UR6, 0x1, URZ ;  /* 0x0000000106067899 */ /* 0x000fe4000800063f */
[----:B0-----:R-:W-:Y:S02]  /*02f0*/  ULEA UR9, UR9, UR4, 0x18 ;  /* 0x0000000409097291 */ /* 0x001fe4000f8ec03f */
[----:B------:R-:W-:-:S04]  /*0300*/  UIADD3 UR4, -UR5, 0x100000, URZ ;  /* 0x0010000005047890 */ /* 0x000fc8000fffe13f */
[----:B------:R-:W-:Y:S02]  /*0310*/  USHF.L.U32 UR5, UR4, 0xb, URZ ;  /* 0x0000000b04057899 */ /* 0x000fe4000800063f */
[----:B------:R-:W-:Y:S01]  /*0320*/  USHF.L.U32 UR4, UR4, 0x1, URZ ;  /* 0x0000000104047899 */ /* 0x000fe2000800063f */
[----:B------:R-:W0:Y:S11]  /*0330*/  FENCE.VIEW.ASYNC.S ;  /* 0x00000000000073c6 */ /* 0x000e360000000000 */
[----:B0-----:R0:W1:Y:S01]  /*0340*/  SYNCS.EXCH.64 URZ, [UR9], UR4 ;  /* 0x00000004093f75b2 */ /* 0x0010620008000100 */
[----:B------:R0:W2:Y:S01]  /*0350*/  SYNCS.EXCH.64 URZ, [UR9+0x18], UR6 ;  /* 0x00001806093f75b2 */ /* 0x0000a20008000100 */
[----:B------:R0:W3:Y:S01]  /*0360*/  SYNCS.EXCH.64 URZ, [UR9+0x8], UR4 ;  /* 0x00000804093f75b2 */ /* 0x0000e20008000100 */
[----:B------:R0:W4:Y:S01]  /*0370*/  SYNCS.EXCH.64 URZ, [UR9+0x20], UR6 ;  /* 0x00002006093f75b2 */ /* 0x0001220008000100 */
[----:B------:R0:W0:Y:S01]  /*0380*/  SYNCS.EXCH.64 URZ, [UR9+0x10], UR4 ;  /* 0x00001004093f75b2 */ /* 0x0000220008000100 */
[----:B------:R0:W0:Y:S01]  /*0390*/  SYNCS.EXCH.64 URZ, [UR9+0x28], UR6 ;  /* 0x00002806093f75b2 */ /* 0x0000220008000100 */
[----:B------:R-:W-:Y:S01]  /*03a0*/  NOP ;  /* 0x0000000000007918 */ /* 0x000fe20000000000 */
.L_x_2:
[----:B------:R-:W5:Y:S01]  /*03b0*/  SHFL.IDX PT, R0, R0, RZ, 0x1f ;  /* 0x00001fff00007589 */ /* 0x000f6200000e0000 */
[----:B0-----:R-:W0:Y:S01]  /*03c0*/  S2UR UR9, SR_CTAID.X ;  /* 0x00000000000979c3 */ /* 0x001e220000002500 */
[----:B------:R-:W-:Y:S02]  /*03d0*/  LOP3.LUT R2, R2, 0xffffff80, RZ, 0xc0, !PT ;  /* 0xffffff8002027812 */ /* 0x000fe400078ec0ff */
[----:B------:R-:W-:Y:S02]  /*03e0*/  ELECT P0, URZ, PT ;  /* 0x00000000003f782f */ /* 0x000fe40003800000 */
[----:B------:R-:W-:Y:S01]  /*03f0*/  SHF.R.S32.HI R8, RZ, 0x1f, R3 ;  /* 0x0000001fff087819 */ /* 0x000fe20000011403 */
[----:B------:R-:W-:Y:S01]  /*0400*/  ULDC UR4, c[0x0][0x150] ;  /* 0x0000540000047ab9 */ /* 0x000fe20000000800 */
[----:B------:R-:W-:Y:S01]  /*0410*/  NOP ;  /* 0x0000000000007918 */ /* 0x000fe20000000000 */
[----:B------:R-:W-:Y:S01]  /*0420*/  IMAD.IADD R4, R4, 0x1, -R2 ;  /* 0x0000000104047824 */ /* 0x000fe200078e0a02 */
[----:B------:R-:W-:Y:S01]  /*0430*/  LEA.HI R8, R8, R3, RZ, 0x2 ;  /* 0x0000000308087211 */ /* 0x000fe200078f10ff */
[----:B------:R-:W1:Y:S01]  /*0440*/  S2R R2, SR_CTAID.Y ;  /* 0x0000000000027919 */ /* 0x000e620000002600 */
[----:B------:R-:W2:Y:S01]  /*0450*/  LDC R9, c[0x0][0x144] ;  /* 0x00005100ff097b82 */ /* 0x000ea20000000800 */
[----:B------:R-:W-:Y:S01]  /*0460*/  NOP ;  /* 0x0000000000007918 */ /* 0x000fe20000000000 */
[----:B------:R-:W-:-:S02]  /*0470*/  SHF.R.S32.HI R5, RZ, 0x1f, R4 ;  /* 0x0000001fff057819 */ /* 0x000fc40000011404 */
[----:B------:R-:W-:Y:S02]  /*0480*/  LOP3.LUT R8, R8, 0x3ffffffc, RZ, 0xc0, !PT ;  /* 0x3ffffffc08087812 */ /* 0x000fe400078ec0ff */
[----:B------:R-:W-:Y:S02]  /*0490*/  LEA.HI R5, R5, R4, RZ, 0x3 ;  /* 0x0000000405057211 */ /* 0x000fe400078f18ff */
[----:B------:R-:W3:Y:S01]  /*04a0*/  LDC R11, c[0x0][0x148] ;  /* 0x00005200ff0b7b82 */ /* 0x000ee20000000800 */
[----:B------:R-:W-:Y:S01]  /*04b0*/  IMAD.IADD R8, R3, 0x1, -R8 ;  /* 0x0000000103087824 */ /* 0x000fe200078e0a08 */
[--C-:B------:R-:W-:Y:S02]  /*04c0*/  SHF.R.S32.HI R6, RZ, 0x3, R5.reuse ;  /* 0x00000003ff067819 */ /* 0x100fe40000011405 */
[----:B------:R-:W-:Y:S02]  /*04d0*/  SHF.R.S32.HI R5, RZ, 0x1f, R5 ;  /* 0x0000001fff057819 */ /* 0x000fe40000011405 */
[----:B-----5:R-:W-:-:S02]  /*04e0*/  ISETP.NE.OR P0, PT, R0, RZ, !P0 ;  /* 0x000000ff0000720c */ /* 0x020fc40004705670 */
[----:B------:R-:W-:Y:S02]  /*04f0*/  LEA.HI R5, R5, R6, RZ, 0x2 ;  /* 0x0000000605057211 */ /* 0x000fe400078f10ff */
[----:B0-----:R-:W-:Y:S02]  /*0500*/  I2FP.F32.U32 R0, UR9 ;  /* 0x0000000900007c45 */ /* 0x001fe40008201000 */
[----:B------:R-:W-:-:S03]  /*0510*/  LOP3.LUT R5, R5, 0xfffffffc, RZ, 0xc0, !PT ;  /* 0xfffffffc05057812 */ /* 0x000fc600078ec0ff */
[----:B------:R-:W-:Y:S01]  /*0520*/  FMUL R7, R0, UR4 ;  /* 0x0000000400077c20 */ /* 0x000fe20008400000 */
[----:B------:R-:W-:Y:S01]  /*0530*/  ULDC UR4, c[0x0][0x154] ;  /* 0x0000550000047ab9 */ /* 0x000fe20000000800 */
[----:B------:R-:W-:Y:S02]  /*0540*/  IMAD.IADD R5, R6, 0x1, -R5 ;  /* 0x0000000106057824 */ /* 0x000fe400078e0a05 */
[----:B------:R-:W-:Y:S01]  /*0550*/  VOTEU.ALL UP0, P0 ;  /* 0x00000000003f7886 */ /* 0x000fe20000000000 */
[----:B------:R-:W-:Y:S01]  /*0560*/  VOTEU.ALL UP1, P0 ;  /* 0x00000000003f7886 */ /* 0x000fe20000020000 */
[----:B------:R-:W0:Y:S01]  /*0570*/  F2I.U32.TRUNC.NTZ R7, R7 ;  /* 0x0000000700077305 */ /* 0x000e22000020f000 */
[----:B------:R-:W-:Y:S01]  /*0580*/  IMAD R5, R8, 0x4, R5 ;  /* 0x0000000408057824 */ /* 0x000fe200078e0205 */
[----:B-1----:R-:W-:Y:S01]  /*0590*/  I2FP.F32.U32 R8, R2 ;  /* 0x0000000200087245 */ /* 0x002fe20000201000 */
[----:B------:R-:W1:Y:S01]  /*05a0*/  @!UP0 S2UR UR7, SR_CgaCtaId ;  /* 0x00000000000789c3 */ /* 0x000e620000008800 */
[----:B------:R-:W-:-:S02]  /*05b0*/  @!UP0 UMOV UR6, 0x400 ;  /* 0x0000040000068882 */ /* 0x000fc40000000000 */
[----:B------:R-:W-:Y:S01]  /*05c0*/  SHF.R.S32.HI R0, RZ, 0x1f, R5 ;  /* 0x0000001fff007819 */ /* 0x000fe20000011405 */
[----:B------:R-:W-:Y:S01]  /*05d0*/  FMUL R8, R8, UR4 ;  /* 0x0000000408087c20 */ /* 0x000fe20008400000 */
[----:B------:R-:W-:Y:S02]  /*05e0*/  UMOV UR4, 0x20 ;  /* 0x0000002000047882 */ /* 0x000fe40000000000 */
[----:B------:R-:W-:Y:S01]  /*05f0*/  LEA.HI R0, R0, R5, RZ, 0x2 ;  /* 0x0000000500007211 */ /* 0x000fe200078f10ff */
[----:B------:R-:W-:-:S04]  /*0600*/  @!UP0 UIADD3 UR4, -UR4, 0x100000, URZ ;  /* 0x0010000004048890 */ /* 0x000fc8000fffe13f */
[----:B------:R-:W-:Y:S02]  /*0610*/  @!UP0 USHF.L.U32 UR5, UR4, 0xb, URZ ;  /* 0x0000000b04058899 */ /* 0x000fe4000800063f */
[----:B------:R-:W-:Y:S01]  /*0620*/  @!UP0 USHF.L.U32 UR4, UR4, 0x1, URZ ;  /* 0x0000000104048899 */ /* 0x000fe2000800063f */
[----:B------:R-:W5:Y:S01]  /*0630*/  F2I.U32.TRUNC.NTZ R8, R8 ;  /* 0x0000000800087305 */ /* 0x000f62000020f000 */
[----:B------:R-:W-:Y:S01]  /*0640*/  LOP3.LUT R6, R0, 0xfffffffc, RZ, 0xc0, !PT ;  /* 0xfffffffc00067812 */ /* 0x000fe200078ec0ff */
[----:B0-----:R-:W-:-:S04]  /*0650*/  IMAD.MOV R10, RZ, RZ, -R7 ;  /* 0x000000ffff0a7224 */ /* 0x001fc800078e0a07 */
[----:B--2---:R-:W-:Y:S02]  /*0660*/  IMAD R0, R9, R10, UR9 ;  /* 0x0000000909007e24 */ /* 0x004fe4000f8e020a */
[C---:B------:R-:W-:Y:S02]  /*0670*/  IMAD.IADD R7, R5.reuse, 0x1, -R6 ;  /* 0x0000000105077824 */ /* 0x040fe400078e0a06 */
[----:B------:R-:W-:-:S03]  /*0680*/  IMAD.SHL.U32 R6, R5, 0x4, RZ ;  /* 0x0000000405067824 */ /* 0x000fc600078e00ff */
[----:B------:R-:W-:Y:S01]  /*0690*/  ISETP.NE.AND P2, PT, R7, R0, PT ;  /* 0x000000000700720c */ /* 0x000fe20003f45270 */
[----:B-1----:R-:W-:Y:S01]  /*06a0*/  @!UP0 ULEA UR6, UR7, UR6, 0x18 ;  /* 0x0000000607068291 */ /* 0x002fe2000f8ec03f */
[----:B------:R-:W-:Y:S01]  /*06b0*/  LOP3.LUT R13, R5, 0xc, R6, 0x78, !PT ;  /* 0x0000000c050d7812 */ /* 0x000fe200078e7806 */
[----:B-----5:R-:W-:Y:S01]  /*06c0*/  IMAD.MOV R12, RZ, RZ, -R8 ;  /* 0x000000ffff0c7224 */ /* 0x020fe200078e0a08 */
[----:B------:R-:W0:Y:S01]  /*06d0*/  LDC R7, c[0x0][0x140] ;  /* 0x00005000ff077b82 */ /* 0x000e220000000800 */
[----:B------:R-:W-:Y:S01]  /*06e0*/  VOTEU.ALL UP0, P0 ;  /* 0x00000000003f7886 */ /* 0x000fe20000000000 */
[----:B------:R-:W-:Y:S01]  /*06f0*/  LOP3.LUT P0, RZ, R4, 0x7, RZ, 0xc0, !PT ;  /* 0x0000000704ff7812 */ /* 0x000fe2000780c0ff */
[----:B---3--:R-:W-:Y:S01]  /*0700*/  IMAD R6, R11, R12, R2 ;  /* 0x0000000c0b067224 */ /* 0x008fe200078e0202 */
[----:B------:R1:W-:Y:S01]  /*0710*/  STL [R1+0x454], R13 ;  /* 0x0004540d01007387 */ /* 0x0003e20000100800 */
[----:B------:R-:W-:Y:S01]  /*0720*/  IMAD.MOV.U32 R4, RZ, RZ, 0x1 ;  /* 0x00000001ff047424 */ /* 0x000fe200078e00ff */
[----:B------:R-:W-:-:S03]  /*0730*/  ISETP.LT.U32.AND P0, PT, R13, 0x4, !P0 ;  /* 0x000000040d00780c */ /* 0x000fc60004701070 */
[----:B------:R-:W-:Y:S01]  /*0740*/  @P2 SHF.R.S32.HI R5, RZ, 0x1f, R13 ;  /* 0x0000001fff052819 */ /* 0x000fe2000001140d */
[----:B------:R-:W2:Y:S02]  /*0750*/  FENCE.VIEW.ASYNC.S ;  /* 0x00000000000073c6 */ /* 0x000ea40000000000 */
[----:B--2---:R1:W2:Y:S01]  /*0760*/  @!UP0 SYNCS.EXCH.64 URZ, [UR6+0x40], UR4 ;  /* 0x00004004063f85b2 */ /* 0x0042a20008000100 */
[----:B------:R-:W-:-:S04]  /*0770*/  @P2 LEA.HI R5, R5, R13, RZ, 0x2 ;  /* 0x0000000d05052211 */ /* 0x000fc800078f10ff */
[----:B------:R-:W-:-:S04]  /*0780*/  @P2 SHF.R.S32.HI R5, RZ, 0x2, R5 ;  /* 0x00000002ff052819 */ /* 0x000fc80000011405 */
[----:B------:R-:W-:Y:S02]  /*0790*/  @P2 ISETP.NE.AND P3, PT, R5, R6, PT ;  /* 0x000000060500220c */ /* 0x000fe40003f65270 */
[----:B------:R-:W-:Y:S02]  /*07a0*/  SEL R5, RZ, 0x1, !P0 ;  /* 0x00000001ff057807 */ /* 0x000fe40004000000 */
[----:B------:R-:W-:Y:S01]  /*07b0*/  @P2 SEL R4, RZ, 0x1, P3 ;  /* 0x00000001ff042807 */ /* 0x000fe20001800000 */
[----:B------:R1:W3:Y:S01]  /*07c0*/  @!UP1 SYNCS.EXCH.64 URZ, [UR6+0x48], UR4 ;  /* 0x00004804063f95b2 */ /* 0x0002e20008000100 */
[----:B0-----:R-:W-:Y:S01]  /*07d0*/  ISETP.EQ.U32.AND P5, PT, R7, 0x1, PT ;  /* 0x000000010700780c */ /* 0x001fe20003fa2070 */
[----:B------:R-:W-:Y:S01]  /*07e0*/  NOP ;  /* 0x0000000000007918 */ /* 0x000fe20000000000 */
[----:B------:R-:W-:-:S05]  /*07f0*/  LOP3.LUT R4, R4, R5, RZ, 0xc0, !PT ;  /* 0x0000000504047212 */ /* 0x000fca00078ec0ff */
[----:B------:R1:W-:Y:S06]  /*0800*/  STL [R1+0x450], R4 ;  /* 0x0004500401007387 */ /* 0x0003ec0000100800 */
[----:B--23--:R-:W-:Y:S05]  /*0810*/  @!P5 BRA `(.L_x_3) ;  /* 0x000000000008d947 */ /* 0x00cfea0003800000 */
[----:B----4-:R-:W-:Y:S01]  /*0820*/  UCGABAR_ARV ;  /* 0x00000000000079c7 */ /* 0x010fe20008000000 */
[----:B------:R-:W-:Y:S05]  /*0830*/  BRA `(.L_x_4) ;  /* 0x0000000000047947 */ /* 0x000fea0003800000 */
.L_x_3:
[----:B----4-:R-:W-:Y:S01]  /*0840*/  NOP ;  /* 0x0000000000007918 */ /* 0x010fe20000000000 */
.L_x_4:
[----:B------:R-:W0:Y:S01]  /*0850*/  LDC R3, c[0x0][0x65c] ;  /* 0x00019700ff037b82 */ /* 0x000e220000000800 */
[----:B-1----:R-:W-:Y:S02]  /*0860*/  IMAD.U32 R4, RZ, RZ, UR9 ;  /* 0x00000009ff047e24 */ /* 0x002fe4000f8e00ff */
[----:B------:R-:W-:Y:S01]  /*0870*/  IMAD.MOV.U32 R5, RZ, RZ, RZ ;  /* 0x000000ffff057224 */ /* 0x000fe200078e00ff */
[----:B0-----:R-:W-:-:S13]  /*0880*/  ISETP.NE.AND P4, PT, R3, 0x1, PT ;  /* 0x000000010300780c */ /* 0x001fda0003f85270 */
[----:B------:R-:W0:Y:S01]  /*0890*/  @P4 LDC R7, c[0x0][0x10] ;  /* 0x00000400ff074b82 */ /* 0x000e220000000800 */
[----:B------:R-:W-:Y:S02]  /*08a0*/  @P4 IMAD.MOV.U32 R3, RZ, RZ, RZ ;  /* 0x000000ffff034224 */ /* 0x000fe400078e00ff */
[----:B------:R-:W-:-:S05]  /*08b0*/  @P4 IMAD.MOV.U32 R13, RZ, RZ, RZ ;  /* 0x000000ffff0d4224 */ /* 0x000fca00078e00ff */
[----:B------:R-:W1:Y:S01]  /*08c0*/  @!P4 LDC R9, c[0x0][0xc] ;  /* 0x00000300ff09cb82 */ /* 0x000e620000000800 */
[----:B0-----:R-:W-:-:S04]  /*08d0*/  @P4 IMAD.WIDE.U32 R6, R7, UR9, R2 ;  /* 0x0000000907064c25 */ /* 0x001fc8000f8e0002 */
[----:B------:R-:W-:Y:S02]  /*08e0*/  @P4 IMAD.MOV.U32 R10, RZ, RZ, R6 ;  /* 0x000000ffff0a4224 */ /* 0x000fe400078e0006 */
[----:B------:R-:W-:Y:S02]  /*08f0*/  @P4 IMAD.IADD R15, R7, 0x1, R13 ;  /* 0x00000001070f4824 */ /* 0x000fe400078e020d */
[----:B-1----:R-:W-:-:S04]  /*0900*/  @!P4 IMAD.WIDE.U32 R4, R2, R9, R4 ;  /* 0x000000090204c225 */ /* 0x002fc800078e0004 */
[----:B------:R-:W-:Y:S02]  /*0910*/  @!P4 IMAD.MOV.U32 R10, RZ, RZ, R4 ;  /* 0x000000ffff0ac224 */ /* 0x000fe400078e0004 */
[----:B------:R-:W-:-:S03]  /*0920*/  @!P4 IMAD.MOV.U32 R15, RZ, RZ, R5 ;  /* 0x000000ffff0fc224 */ /* 0x000fc600078e0005 */
[----:B------:R0:W-:Y:S04]  /*0930*/  STL [R1+0x45c], R10 ;  /* 0x00045c0a01007387 */ /* 0x0001e80000100800 */
[----:B------:R0:W-:Y:S01]  /*0940*/  STL [R1+0x458], R15 ;  /* 0x0004580f01007387 */ /* 0x0001e20000100800 */
[----:B------:R-:W-:Y:S05]  /*0950*/  @!P5 BRA `(.L_x_5) ;  /* 0x00000000000cd947 */ /* 0x000fea0003800000 */
[----:B------:R-:W-:Y:S01]  /*0960*/  UCGABAR_WAIT ;  /* 0x0000000000007dc7 */ /* 0x000fe20008000000 */
[----:B------:R-:W-:Y:S01]  /*0970*/  CCTL.IVALL ;  /* 0x00000000ff00798f */ /* 0x000fe20002000000 */
[----:B------:R-:W-:Y:S05]  /*0980*/  BRA `(.L_x_6) ;  /* 0x0000000000047947 */ /* 0x000fea0003800000 */
.L_x_5:
[----:B------:R-:W-:Y:S06]  /*0990*/  BAR.SYNC.DEFER_BLOCKING 0x0 ;  /* 0x0000000000007b1d */ /* 0x000fec0000010000 */
.L_x_6:
[----:B------:R-:W-:Y:S05]  /*09a0*/  @!P1 BRA `(.L_x_7) ;  /* 0x0000027c000c9947 */ /* 0x000fea0003800000 */
[----:B------:R-:W-:-:S06]  /*09b0*/  UISETP.GT.U32.AND UP0, UPT, UR10, 0x1, UPT ;  /* 0x000000010a00788c */ /* 0x000fcc000bf04070 */
[----:B------:R-:W-:-:S13]  /*09c0*/  PLOP3.LUT P0, PT, PT, PT, UP0, 0x80, 0x0 ;  /* 0x000000000000781c */ /* 0x000fda0003f0f008 */
[----:B------:R-:W-:Y:S05]  /*09d0*/  @P0 EXIT ;  /* 0x000000000000094d */ /* 0x000fea0003800000 */
[----:B------:R-:W-:Y:S01]  /*09e0*/  IMAD.MOV.U32 R6, RZ, RZ, -0x1 ;  /* 0xffffffffff067424 */ /* 0x000fe200078e00ff */
[----:B------:R-:W-:Y:S01]  /*09f0*/  ULDC.64 UR4, c[0x0][0x650] ;  /* 0x0001940000047ab9 */ /* 0x000fe20000000a00 */
[----:B------:R-:W-:Y:S01]  /*0a00*/  IMAD.MOV.U32 R5, RZ, RZ, -0x1 ;  /* 0xffffffffff057424 */ /* 0x000fe200078e00ff */
[----:B------:R-:W-:Y:S01]  /*0a10*/  ISETP.GE.U32.AND P0, PT, R10, UR4, PT ;  /* 0x000000040a007c0c */ /* 0x000fe2000bf06070 */
[----:B------:R-:W-:Y:S01]  /*0a20*/  UMOV UR9, 0xffffffff ;  /* 0xffffffff00097882 */ /* 0x000fe20000000000 */
[----:B------:R1:W-:Y:S01]  /*0a30*/  STL [R1+0x464], R6 ;  /* 0x0004640601007387 */ /* 0x0003e20000100800 */
[----:B------:R-:W-:Y:S02]  /*0a40*/  PRMT R4, RZ, 0x7610, R4 ;  /* 0x00007610ff047816 */ /* 0x000fe40000000004 */
[----:B------:R-:W-:Y:S01]  /*0a50*/  ISETP.GE.U32.AND.EX P0, PT, R15, UR5, PT, P0 ;  /* 0x000000050f007c0c */ /* 0x000fe2000bf06100 */
[----:B------:R1:W-:-:S12]  /*0a60*/  STL [R1+0x460], R5 ;  /* 0x0004600501007387 */ /* 0x0003d80000100800 */
[----:B-1----:R-:W-:Y:S05]  /*0a70*/  @P0 BRA `(.L_x_8) ;  /* 0x00000004003c0947 */ /* 0x002fea0003800000 */
[----:B------:R-:W-:Y:S01]  /*0a80*/  ULDC.64 UR14, c[0x0][0x628] ;  /* 0x00018a00000e7ab9 */ /* 0x000fe20000000a00 */
[----:B------:R-:W1:Y:S01]  /*0a90*/  LDC.64 R8, c[0x0][0x620] ;  /* 0x00018800ff087b82 */ /* 0x000e620000000a00 */
[----:B------:R-:W-:Y:S01]  /*0aa0*/  ISETP.NE.U32.AND P0, PT, RZ, UR14, PT ;  /* 0x0000000eff007c0c */ /* 0x000fe2000bf05070 */
[----:B------:R-:W-:Y:S01]  /*0ab0*/  ULDC UR11, c[0x0][0x630] ;  /* 0x00018c00000b7ab9 */ /* 0x000fe20000000800 */
[----:B------:R-:W-:Y:S02]  /*0ac0*/  R2UR UR4, R10 ;  /* 0x000000000a0472ca */ /* 0x000fe400000e0000 */
[----:B------:R-:W-:Y:S02]  /*0ad0*/  ISETP.NE.AND.EX P0, PT, RZ, UR15, PT, P0 ;  /* 0x0000000fff007c0c */ /* 0x000fe4000bf05300 */
[----:B------:R-:W-:-:S11]  /*0ae0*/  R2UR UR5, R15 ;  /* 0x000000000f0572ca */ /* 0x000fd600000e0000 */
[----:B------:R-:W-:Y:S05]  /*0af0*/  @!P0 BRA `(.L_x_9) ;  /* 0x0000000000308947 */ /* 0x000fea0003800000 */
[----:B------:R-:W-:Y:S01]  /*0b00*/  R2UR UR4, R10 ;  /* 0x000000000a0472ca */ /* 0x000fe200000e0000 */
[----:B------:R-:W-:Y:S01]  /*0b10*/  ULDC UR8, c[0x0][0x634] ;  /* 0x00018d0000087ab9 */ /* 0x000fe20000000800 */
[----:B------:R-:W-:-:S11]  /*0b20*/  R2UR UR10, R15 ;  /* 0x000000000f0a72ca */ /* 0x000fd600000e0000 */
[----:B------:R-:W-:-:S04]  /*0b30*/  UIADD3 UR8, UP0, UR4, UR8, URZ ;  /* 0x0000000804087290 */ /* 0x000fc8000ff1e03f */
[----:B------:R-:W-:-:S04]  /*0b40*/  UIADD3.X UR10, URZ, UR10, URZ, UP0, !UPT ;  /* 0x0000000a3f0a7290 */ /* 0x000fc800087fe43f */
[----:B------:R-:W-:-:S04]  /*0b50*/  UIMAD.WIDE.U32 UR4, UR10, UR14, URZ ;  /* 0x0000000e0a0472a5 */ /* 0x000fc8000f8e003f */
[----:B------:R-:W-:Y:S02]  /*0b60*/  UIMAD.WIDE.U32 UR6, UP0, UR8, UR15, UR4 ;  /* 0x0000000f080672a5 */ /* 0x000fe4000f800004 */
[----:B------:R-:W-:Y:S02]  /*0b70*/  UIMAD.WIDE.U32 UR4, UR8, UR14, URZ ;  /* 0x0000000e080472a5 */ /* 0x000fe4000f8e003f */
[----:B------:R-:W-:Y:S02]  /*0b80*/  UIADD3.X UR9, URZ, URZ, URZ, UP0, !UPT ;  /* 0x0000003f3f097290 */ /* 0x000fe400087fe43f */
[----:B------:R-:W-:Y:S01]  /*0b90*/  UIADD3 URZ, UP0, UR5, UR6, URZ ;  /* 0x00000006053f7290 */ /* 0x000fe2000ff1e03f */
[----:B------:R-:W-:-:S03]  /*0ba0*/  UMOV UR8, UR7 ;  /* 0x0000000700087c82 */ /* 0x000fc60008000000 */
[----:B------:R-:W-:-:S12]  /*0bb0*/  UIMAD.WIDE.U32.X UR4, UR10, UR15, UR8, UP0 ;  /* 0x0000000f0a0472a5 */ /* 0x000fd800080e0408 */
.L_x_9:
[----:B------:R-:W-:Y:S01]  /*0bc0*/  USHF.R.U64 UR9, UR4, UR11, UR5 ;  /* 0x0000000b04097299 */ /* 0x000fe20008001205 */
[----:B------:R-:W2:Y:S01]  /*0bd0*/  LDC.64 R20, c[0x0][0x640] ;  /* 0x00019000ff147b82 */ /* 0x000ea20000000a00 */
[----:B------:R-:W-:Y:S01]  /*0be0*/  USHF.R.U32.HI UR4, URZ, UR11, UR5 ;  /* 0x0000000b3f047299 */ /* 0x000fe20008011605 */
[----:B------:R-:W-:Y:S02]  /*0bf0*/  IMAD.MOV.U32 R4, RZ, RZ, R10 ;  /* 0x000000ffff047224 */ /* 0x000fe400078e000a */
[----:B------:R-:W-:Y:S01]  /*0c00*/  IMAD R25, R11, R12, R2 ;  /* 0x0000000c0b197224 */ /* 0x000fe200078e0202 */
[----:B------:R-:W-:Y:S01]  /*0c10*/  IADD3 R3, P0, RZ, -UR9, RZ ;  /* 0x80000009ff037c10 */ /* 0x000fe2000ff1e0ff */
[----:B------:R-:W-:Y:S02]  /*0c20*/  IMAD.MOV.U32 R11, RZ, RZ, 0x1 ;  /* 0x00000001ff0b7424 */ /* 0x000fe400078e00ff */
[----:B------:R-:W0:Y:S02]  /*0c30*/  LDC R14, c[0x0][0x618] ;  /* 0x00018600ff0e7b82 */ /* 0x000e240000000800 */
[----:B------:R-:W-:-:S04]  /*0c40*/  IMAD.X R5, RZ, RZ, ~UR4, P0 ;  /* 0x80000004ff057e24 */ /* 0x000fc800080e06ff */
[-C--:B-1----:R-:W-:Y:S02]  /*0c50*/  IMAD R6, R5, R8.reuse, RZ ;  /* 0x0000000805067224 */ /* 0x082fe400078e02ff */
[----:B------:R-:W1:Y:S01]  /*0c60*/  LDC R16, c[0x0][0x608] ;  /* 0x00018200ff107b82 */ /* 0x000e620000000800 */
[----:B------:R-:W-:Y:S02]  /*0c70*/  IMAD.MOV.U32 R5, RZ, RZ, R15 ;  /* 0x000000ffff057224 */ /* 0x000fe400078e000f */
[----:B------:R-:W-:-:S05]  /*0c80*/  IMAD.WIDE.U32 R4, R3, R8, R4 ;  /* 0x0000000803047225 */ /* 0x000fca00078e0004 */
[----:B------:R-:W3:Y:S01]  /*0c90*/  LDC R18, c[0x0][0x658] ;  /* 0x00019600ff127b82 */ /* 0x000ee20000000800 */
[----:B------:R-:W-:Y:S01]  /*0ca0*/  IMAD R3, R3, R9, R6 ;  /* 0x0000000903037224 */ /* 0x000fe200078e0206 */
[----:B--2---:R-:W-:-:S03]  /*0cb0*/  ISETP.NE.U32.AND P0, PT, R20, RZ, PT ;  /* 0x000000ff1400720c */ /* 0x004fc60003f05070 */
[----:B------:R-:W-:Y:S01]  /*0cc0*/  IMAD.IADD R3, R5, 0x1, R3 ;  /* 0x0000000105037824 */ /* 0x000fe200078e0203 */
[----:B------:R-:W-:Y:S01]  /*0cd0*/  ISETP.NE.AND.EX P0, PT, R21, RZ, PT, P0 ;  /* 0x000000ff1500720c */ /* 0x000fe20003f05300 */
[----:B------:R-:W-:Y:S01]  /*0ce0*/  IMAD.MOV.U32 R5, RZ, RZ, -0x1 ;  /* 0xffffffffff057424 */ /* 0x000fe200078e00ff */
[----:B------:R-:W2:Y:S02]  /*0cf0*/  LDC R13, c[0x0][0x600] ;  /* 0x00018000ff0d7b82 */ /* 0x000ea40000000800 */
[-CC-:B0-----:R-:W-:Y:S02]  /*0d00*/  SHF.R.U64 R10, R4, R14.reuse, R3.reuse ;  /* 0x0000000e040a7219 */ /* 0x181fe40000001203 */
[----:B------:R-:W-:-:S04]  /*0d10*/  SHF.R.U32.HI R3, RZ, R14, R3 ;  /* 0x0000000eff037219 */ /* 0x000fc80000011603 */
[----:B------:R-:W0:Y:S01]  /*0d20*/  LDC R15, c[0x0][0x648] ;  /* 0x00019200ff0f7b82 */ /* 0x000e220000000800 */
[-CC-:B-1----:R-:W-:Y:S02]  /*0d30*/  SHF.R.U64 R23, R10, R16.reuse, R3.reuse ;  /* 0x000000100a177219 */ /* 0x182fe40000001203 */
[----:B------:R-:W-:-:S05]  /*0d40*/  SHF.R.U32.HI R3, RZ, R16, R3 ;  /* 0x00000010ff037219 */ /* 0x000fca0000011603 */
[----:B------:R-:W1:Y:S01]  /*0d50*/  LDC R17, c[0x0][0x638] ;  /* 0x00018e00ff117b82 */ /* 0x000e620000000800 */
[-C--:B---3--:R-:W-:Y:S02]  /*0d60*/  SHF.L.U32 R2, R5, R18.reuse, RZ ;  /* 0x0000001205027219 */ /* 0x088fe400000006ff */
[--C-:B------:R-:W-:Y:S02]  /*0d70*/  SHF.R.U64 R12, R23, R18, R3.reuse ;  /* 0x00000012170c7219 */ /* 0x100fe40000001203 */
[----:B------:R-:W-:Y:S02]  /*0d80*/  LOP3.LUT R8, RZ, R2, RZ, 0x33, !PT ;  /* 0x00000002ff087212 */ /* 0x000fe400078e33ff */
[----:B------:R-:W-:Y:S01]  /*0d90*/  SHF.R.U32.HI R3, RZ, R18, R3 ;  /* 0x00000012ff037219 */ /* 0x000fe20000011603 */
[----:B------:R-:W3:Y:S01]  /*0da0*/  LDC R19, c[0x0][0x610] ;  /* 0x00018400ff137b82 */ /* 0x000ee20000000800 */
[----:B------:R-:W-:Y:S01]  /*0db0*/  IMAD.MOV.U32 R2, RZ, RZ, R12 ;  /* 0x000000ffff027224 */ /* 0x000fe200078e000c */
[----:B------:R-:W-:Y:S06]  /*0dc0*/  @!P0 BRA `(.L_x_10) ;  /* 0x0000000000288947 */ /* 0x000fec0003800000 */
[----:B------:R-:W4:Y:S02]  /*0dd0*/  LDC R7, c[0x0][0x64c] ;  /* 0x00019300ff077b82 */ /* 0x000f240000000800 */
[----:B----4-:R-:W-:-:S05]  /*0de0*/  IADD3 R7, P0, R12, R7, RZ ;  /* 0x000000070c077210 */ /* 0x010fca0007f1e0ff */
[----:B------:R-:W-:-:S04]  /*0df0*/  IMAD.X R9, RZ, RZ, R3, P0 ;  /* 0x000000ffff097224 */ /* 0x000fc800000e0603 */
[----:B------:R-:W-:-:S04]  /*0e00*/  IMAD.WIDE.U32 R2, R9, R20, RZ ;  /* 0x0000001409027225 */ /* 0x000fc800078e00ff */
[----:B------:R-:W-:-:S04]  /*0e10*/  IMAD.WIDE.U32 R4, P0, R7, R21, R2 ;  /* 0x0000001507047225 */ /* 0x000fc80007800002 */
[----:B------:R-:W-:-:S04]  /*0e20*/  IMAD.WIDE.U32 R2, R7, R20, RZ ;  /* 0x0000001407027225 */ /* 0x000fc800078e00ff */
[----:B------:R-:W-:Y:S01]  /*0e30*/  IMAD.X R7, RZ, RZ, RZ, P0 ;  /* 0x000000ffff077224 */ /* 0x000fe200000e06ff */
[----:B------:R-:W-:Y:S01]  /*0e40*/  IADD3 RZ, P0, R3, R4, RZ ;  /* 0x0000000403ff7210 */ /* 0x000fe20007f1e0ff */
[----:B------:R-:W-:-:S04]  /*0e50*/  IMAD.MOV.U32 R6, RZ, RZ, R5 ;  /* 0x000000ffff067224 */ /* 0x000fc800078e0005 */
[----:B------:R-:W-:-:S08]  /*0e60*/  IMAD.WIDE.U32.X R2, R9, R21, R6, P0 ;  /* 0x0000001509027225 */ /* 0x000fd000000e0406 */
.L_x_10:
[----:B0-----:R-:W-:Y:S01]  /*0e70*/  SHF.R.U64 R4, R2, R15, R3 ;  /* 0x0000000f02047219 */ /* 0x001fe20000001203 */
[----:B--2---:R-:W-:Y:S01]  /*0e80*/  VIADD R5, R13, 0xffffffff ;  /* 0xffffffff0d057836 */ /* 0x004fe20000000000 */
[----:B------:R-:W-:Y:S02]  /*0e90*/  SHF.L.U32 R2, R11, R18, RZ ;  /* 0x000000120b027219 */ /* 0x000fe400000006ff */
[----:B------:R-:W-:Y:S01]  /*0ea0*/  LOP3.LUT R3, R23, R8, RZ, 0xc0, !PT ;  /* 0x0000000817037212 */ /* 0x000fe200078ec0ff */
[----:B------:R-:W-:Y:S01]  /*0eb0*/  IMAD.MOV R6, RZ, RZ, -R4 ;  /* 0x000000ffff067224 */ /* 0x000fe200078e0a04 */
[----:B------:R-:W-:Y:S02]  /*0ec0*/  SEL R0, R0, R25, !P4 ;  /* 0x0000001900007207 */ /* 0x000fe40006000000 */
[----:B------:R-:W-:Y:S01]  /*0ed0*/  LOP3.LUT R5, R10, R5, RZ, 0xc0, !PT ;  /* 0x000000050a057212 */ /* 0x000fe200078ec0ff */
[----:B------:R-:W-:Y:S02]  /*0ee0*/  IMAD R3, R2, R4, R3 ;  /* 0x0000000402037224 */ /* 0x000fe400078e0203 */
[----:B-1----:R-:W-:-:S02]  /*0ef0*/  IMAD R2, R6, R17, R12 ;  /* 0x0000001106027224 */ /* 0x002fc400078e020c */
[----:B---3--:R-:W-:Y:S02]  /*0f00*/  IMAD R0, R3, R19, R0 ;  /* 0x0000001303007224 */ /* 0x008fe400078e0200 */
[----:B------:R-:W-:Y:S02]  /*0f10*/  IMAD R3, R2, R13, R5 ;  /* 0x0000000d02037224 */ /* 0x000fe400078e0205 */
[----:B------:R-:W-:-:S03]  /*0f20*/  IMAD.MOV.U32 R4, RZ, RZ, 0x1 ;  /* 0x00000001ff047424 */ /* 0x000fc600078e00ff */
[----:B------:R-:W-:Y:S02]  /*0f30*/  SEL R2, R3, R0, !P4 ;  /* 0x0000000003027207 */ /* 0x000fe40006000000 */
[----:B------:R-:W-:-:S03]  /*0f40*/  SEL R0, R0, R3, !P4 ;  /* 0x0000000300007207 */ /* 0x000fc60006000000 */
[----:B------:R1:W-:Y:S04]  /*0f50*/  STL [R1+0x460], R2 ;  /* 0x0004600201007387 */ /* 0x0003e80000100800 */
[----:B------:R1:W-:Y:S02]  /*0f60*/  STL [R1+0x464], R0 ;  /* 0x0004640001007387 */ /* 0x0003e40000100800 */
.L_x_8:
[----:B------:R-:W-:-:S08]  /*0f70*/  NOP ;  /* 0x0000000000007918 */ /* 0x000fd00000000000 */
[----:B------:R-:W2:Y:S02]  /*0f80*/  USETMAXREG.TRY_ALLOC.CTAPOOL UP0, 0xf0 ;  /* 0x000000f0000079c8 */ /* 0x000ea40008000600 */
[----:B--2---:R-:W-:-:S13]  /*0f90*/  PLOP3.LUT P0, PT, PT, PT, UP0, 0x80, 0x0 ;  /* 0x000000000000781c */ /* 0x004fda0003f0f008 */
[----:B------:R-:W-:Y:S05]  /*0fa0*/  @!P0 BRA `(.L_x_8) ;  /* 0xfffffffc00f08947 */ /* 0x000fea000383ffff */
[----:B------:R-:W-:Y:S01]  /*0fb0*/  ULDC.64 UR4, c[0x0][0x598] ;  /* 0x0001660000047ab9 */ /* 0x000fe20000000a00 */
[----:B------:R-:W-:Y:S01]  /*0fc0*/  ULDC.64 UR14, c[0x0][0x208] ;  /* 0x00008200000e7ab9 */ /* 0x000fe20000000a00 */
[----:B------:R-:W-:-:S04]  /*0fd0*/  ISETP.NE.U32.AND P0, PT, RZ, UR4, PT ;  /* 0x00000004ff007c0c */ /* 0x000fc8000bf05070 */
[----:B------:R-:W-:-:S13]  /*0fe0*/  ISETP.NE.AND.EX P0, PT, RZ, UR5, PT, P0 ;  /* 0x00000005ff007c0c */ /* 0x000fda000bf05300 */
[----:B------:R-:W-:Y:S05]  /*0ff0*/  @!P0 BRA `(.L_x_11) ;  /* 0x0000000000208947 */ /* 0x000fea0003800000 */
[----:B-1----:R-:W1:Y:S02]  /*1000*/  LDC.64 R2, c[0x0][0x598] ;  /* 0x00016600ff027b82 */ /* 0x002e640000000a00 */
[----:B-1----:R-:W2:Y:S02]  /*1010*/  LDG.E.64 R2, desc[UR14][R2.64] ;  /* 0x0000000e02027981 */ /* 0x002ea4000c1e1b00 */
[----:B--2---:R-:W-:-:S04]  /*1020*/  ISETP.NE.U32.AND P0, PT, R2, RZ, PT ;  /* 0x000000ff0200720c */ /* 0x004fc80003f05070 */
[----:B------:R-:W-:-:S13]  /*1030*/  ISETP.NE.AND.EX P0, PT, R3, RZ, PT, P0 ;  /* 0x000000ff0300720c */ /* 0x000fda0003f05300 */
[----:B------:R-:W-:Y:S05]  /*1040*/  @!P0 BRA `(.L_x_11) ;  /* 0x00000000000c8947 */ /* 0x000fea0003800000 */
[----:B------:R-:W2:Y:S02]  /*1050*/  LD.E R2, desc[UR14][R2.64] ;  /* 0x0000000e02027980 */ /* 0x000ea4000c101900 */
[----:B--2---:R-:W-:Y:S01]  /*1060*/  R2UR UR20, R2 ;  /* 0x00000000021472ca */ /* 0x004fe200000e0000 */
[----:B------:R-:W-:-:S14]  /*1070*/  BRA `(.L_x_12) ;  /* 0x0000000000247947 */ /* 0x000fdc0003800000 */
.L_x_11:
[----:B------:R-:W-:Y:S02]  /*1080*/  ULDC.64 UR4, c[0x0][0x588] ;  /* 0x0001620000047ab9 */ /* 0x000fe40000000a00 */
[----:B------:R-:W-:-:S04]  /*1090*/  ISETP.NE.U32.AND P0, PT, RZ, UR4, PT ;  /* 0x00000004ff007c0c */ /* 0x000fc8000bf05070 */
[----:B------:R-:W-:-:S13]  /*10a0*/  ISETP.NE.AND.EX P0, PT, RZ, UR5, PT, P0 ;  /* 0x00000005ff007c0c */ /* 0x000fda000bf05300 */
[----:B------:R-:W-:Y:S05]  /*10b0*/  @!P0 BRA `(.L_x_13) ;  /* 0x0000000000108947 */ /* 0x000fea0003800000 */
[----:B-1----:R-:W1:Y:S02]  /*10c0*/  LDC.64 R2, c[0x0][0x588] ;  /* 0x00016200ff027b82 */ /* 0x002e640000000a00 */
[----:B-1----:R-:W2:Y:S02]  /*10d0*/  LDG.E R2, desc[UR14][R2.64] ;  /* 0x0000000e02027981 */ /* 0x002ea4000c1e1900 */
[----:B--2---:R-:W-:Y:S01]  /*10e0*/  R2UR UR20, R2 ;  /* 0x00000000021472ca */ /* 0x004fe200000e0000 */
[----:B------:R-:W-:-:S14]  /*10f0*/  BRA `(.L_x_12) ;  /* 0x0000000000047947 */ /* 0x000fdc0003800000 */
.L_x_13:
[----:B------:R-:W-:-:S05]  /*1100*/  ULDC UR20, c[0x0][0x580] ;  /* 0x0001600000147ab9 */ /* 0x000fca0000000800 */
.L_x_12:
[----:B------:R-:W-:Y:S02]  /*1110*/  ULDC.64 UR4, c[0x0][0x5a0] ;  /* 0x0001680000047ab9 */ /* 0x000fe40000000a00 */
        /* <DEDUP_REMOVED lines=11> */
.L_x_14:
        /* <DEDUP_REMOVED lines=8> */
.L_x_16:
[----:B------:R-:W-:-:S05]  /*1250*/  ULDC UR21, c[0x0][0x584] ;  /* 0x0001610000157ab9 */ /* 0x000fca0000000800 */
.L_x_15:
[----:B------:R-:W-:-:S13]  /*1260*/  LOP3.LUT P0, RZ, R4, 0xff, RZ, 0xc0, !PT ;  /* 0x000000ff04ff7812 */ /* 0x000fda000780c0ff */
[----:B------:R-:W-:Y:S05]  /*1270*/  @!P0 EXIT ;  /* 0x000000000000894d */ /* 0x000fea0003800000 */
[----:B------:R-:W-:Y:S01]  /*1280*/  ULDC UR4, c[0x0][0x28c] ;  /* 0x0000a30000047ab9 */ /* 0x000fe20000000800 */
[----:B------:R-:W-:Y:S02]  /*1290*/  ULOP3.LUT UR22, UR13, 0x1, URZ, 0xfc, !UPT ;  /* 0x000000010d167892 */ /* 0x000fe4000f8efc3f */
[----:B------:R-:W-:-:S04]  /*12a0*/  UIADD3 UR4, UR4, 0x7f, URZ ;  /* 0x0000007f04047890 */ /* 0x000fc8000fffe03f */
[----:B------:R-:W-:-:S04]  /*12b0*/  USHF.R.S32.HI UR5, URZ, 0x1f, UR4 ;  /* 0x0000001f3f057899 */ /* 0x000fc80008011404 */
[----:B------:R-:W-:-:S03]  /*12c0*/  ULEA.HI UR5, UR5, UR4, URZ, 0x7 ;  /* 0x0000000405057291 */ /* 0x000fc6000f8f383f */
[----:B------:R-:W-:Y:S01]  /*12d0*/  UMOV UR4, URZ ;  /* 0x0000003f00047c82 */ /* 0x000fe20008000000 */
[----:B------:R-:W-:-:S03]  /*12e0*/  USHF.R.S32.HI UR10, URZ, 0x7, UR5 ;  /* 0x000000073f0a7899 */ /* 0x000fc60008011405 */
[----:B------:R-:W-:-:S09]  /*12f0*/  UMOV UR5, URZ ;  /* 0x0000003f00057c82 */ /* 0x000fd20008000000 */
.L_x_555:
[----:B------:R-:W-:Y:S01]  /*1300*/  STL [R1+0x44c], RZ ;  /* 0x00044cff01007387 */ /* 0x000fe20000100800 */
[----:B--2---:R-:W2:Y:S01]  /*1310*/  S2UR UR18, SR_CgaCtaId ;  /* 0x00000000001279c3 */ /* 0x004ea20000008800 */
[----:B------:R-:W-:Y:S01]  /*1320*/  UMOV UR17, 0x400 ;  /* 0x0000040000117882 */ /* 0x000fe20000000000 */
[----:B------:R-:W-:Y:S01]  /*1330*/  UMOV UR6, URZ ;  /* 0x0000003f00067c82 */ /* 0x000fe20008000000 */
[----:B------:R-:W-:Y:S01]  /*1340*/  STL [R1+0x448], RZ ;  /* 0x000448ff01007387 */ /* 0x000fe20000100800 */
[----:B------:R-:W-:Y:S01]  /*1350*/  UMOV UR7, URZ ;  /* 0x0000003f00077c82 */ /* 0x000fe20008000000 */
[----:B------:R-:W-:Y:S01]  /*1360*/  UMOV UR8, URZ ;  /* 0x0000003f00087c82 */ /* 0x000fe20008000000 */
[----:B------:R-:W-:Y:S01]  /*1370*/  UMOV UR23, UR5 ;  /* 0x0000000500177c82 */ /* 0x000fe20008000000 */
[----:B------:R-:W-:Y:S01]  /*1380*/  STL [R1+0x444], RZ ;  /* 0x000444ff01007387 */ /* 0x000fe20000100800 */
[----:B-1----:R-:W1:Y:S01]  /*1390*/  LDC R2, c[0x0][0x28c] ;  /* 0x0000a300ff027b82 */ /* 0x002e620000000800 */
[----:B------:R-:W-:Y:S01]  /*13a0*/  UMOV UR24, UR4 ;  /* 0x0000000400187c82 */ /* 0x000fe20008000000 */
[----:B------:R-:W-:Y:S01]  /*13b0*/  CS2R R236, SRZ ;  /* 0x0000000000ec7805 */ /* 0x000fe2000001ff00 */
[----:B------:R-:W-:Y:S01]  /*13c0*/  STL [R1+0x440], RZ ;  /* 0x000440ff01007387 */ /* 0x000fe20000100800 */
[----:B------:R-:W-:-:S02]  /*13d0*/  CS2R R234, SRZ ;  /* 0x0000000000ea7805 */ /* 0x000fc4000001ff00 */
[----:B------:R-:W-:Y:S02]  /*13e0*/  CS2R R232, SRZ ;  /* 0x0000000000e87805 */ /* 0x000fe4000001ff00 */
[----:B------:R-:W-:Y:S01]  /*13f0*/  CS2R R230, SRZ ;  /* 0x0000000000e67805 */ /* 0x000fe2000001ff00 */
[----:B------:R-:W-:Y:S01]  /*1400*/  STL [R1+0x43c], RZ ;  /* 0x00043cff01007387 */ /* 0x000fe20000100800 */
[----:B------:R-:W-:Y:S02]  /*1410*/  CS2R R228, SRZ ;  /* 0x0000000000e47805 */ /* 0x000fe4000001ff00 */
[----:B------:R-:W-:Y:S02]  /*1420*/  CS2R R226, SRZ ;  /* 0x0000000000e27805 */ /* 0x000fe4000001ff00 */
        /* <DEDUP_REMOVED lines=14> */
[----:B-1----:R-:W-:Y:S02]  /*1510*/  ISETP.GE.AND P0, PT, R2, 0x1, PT ;  /* 0x000000010200780c */ /* 0x002fe40003f06270 */
        /* <DEDUP_REMOVED lines=41> */
[----:B0-----:R-:W-:Y:S01]  /*17b0*/  CS2R R14, SRZ ;  /* 0x00000000000e7805 */ /* 0x001fe2000001ff00 */
        /* <DEDUP_REMOVED lines=93> */
[----:B------:R-:W-:-:S03]  /*1d90*/  CS2R R150, SRZ ;  /* 0x0000000000967805 */ /* 0x000fc6000001ff00 */
[----:B------:R-:W-:Y:S04]  /*1da0*/  STL [R1+0x3a0], RZ ;  /* 0x0003a0ff01007387 */ /* 0x000fe80000100800 */
        /* <DEDUP_REMOVED lines=104> */
[----:B------:R-:W-:Y:S04]  /*2430*/  STL [R1], RZ ;  /* 0x000000ff01007387 */ /* 0x000fe80000100800 */
        /* <DEDUP_REMOVED lines=39> */
[----:B------:R-:W-:Y:S01]  /*26b0*/  STL [R1+0xa0], RZ ;  /* 0x0000a0ff01007387 */ /* 0x000fe20000100800 */
[----:B------:R-:W0:Y:S03]  /*26c0*/  S2R R0, SR_TID.X ;  /* 0x0000000000007919 */ /* 0x000e260000002100 */
        /* <DEDUP_REMOVED lines=8> */
[----:B0-----:R-:W-:-:S03]  /*2750*/  LOP3.LUT R0, R0, 0x80, RZ, 0xc0, !PT ;  /* 0x0000008000007812 */ /* 0x001fc600078ec0ff */
[----:B------:R-:W-:Y:S01]  /*2760*/  STL [R1+0xc4], RZ ;  /* 0x0000c4ff01007387 */ /* 0x000fe20000100800 */
[----:B------:R-:W-:-:S03]  /*2770*/  SHF.R.U32.HI R0, RZ, 0x7, R0 ;  /* 0x00000007ff007819 */ /* 0x000fc60000011600 */
        /* <DEDUP_REMOVED lines=33> */
[----:B------:R-:W0:Y:S04]  /*2990*/  SHFL.IDX PT, R0, R0, RZ, 0x1f ;  /* 0x00001fff00007589 */ /* 0x000e2800000e0000 */
[----:B------:R1:W-:Y:S04]  /*29a0*/  STL [R1+0x14c], RZ ;  /* 0x00014cff01007387 */ /* 0x0003e80000100800 */
[----:B------:R1:W-:Y:S04]  /*29b0*/  STL [R1+0x150], RZ ;  /* 0x000150ff01007387 */ /* 0x0003e80000100800 */
[----:B------:R1:W-:Y:S04]  /*29c0*/  STL [R1+0x154], RZ ;  /* 0x000154ff01007387 */ /* 0x0003e80000100800 */
[----:B------:R1:W-:Y:S04]  /*29d0*/  STL [R1+0x158], RZ ;  /* 0x000158ff01007387 */ /* 0x0003e80000100800 */
[----:B------:R1:W-:Y:S04]  /*29e0*/  STL [R1+0x15c], RZ ;  /* 0x00015cff01007387 */ /* 0x0003e80000100800 */
[----:B------:R1:W-:Y:S01]  /*29f0*/  STL [R1+0x160], RZ ;  /* 0x000160ff01007387 */ /* 0x0003e20000100800 */
[----:B0-----:R-:W-:-:S03]  /*2a00*/  R2UR UR11, R0 ;  /* 0x00000000000b72ca */ /* 0x001fc600000e0000 */
[----:B------:R1:W-:Y:S04]  /*2a10*/  STL [R1+0x164], RZ ;  /* 0x000164ff01007387 */ /* 0x0003e80000100800 */
[----:B------:R1:W-:Y:S04]  /*2a20*/  STL [R1+0x168], RZ ;  /* 0x000168ff01007387 */ /* 0x0003e80000100800 */
[----:B------:R1:W-:Y:S02]  /*2a30*/  STL [R1+0x16c], RZ ;  /* 0x00016cff01007387 */ /* 0x0003e40000100800 */
[----:B------:R-:W-:-:S02]  /*2a40*/  ULEA.HI UR12, UR11, UR11, URZ, 0x1 ;  /* 0x0000000b0b0c7291 */ /* 0x000fc4000f8f083f */
[----:B------:R1:W-:Y:S02]  /*2a50*/  STL [R1+0x170], RZ ;  /* 0x000170ff01007387 */ /* 0x0003e40000100800 */
[----:B------:R-:W-:Y:S02]  /*2a60*/  ULOP3.LUT UR16, UR12, 0x7fffe, URZ, 0xc0, !UPT ;  /* 0x0007fffe0c107892 */ /* 0x000fe4000f8ec03f */
[----:B------:R1:W-:Y:S01]  /*2a70*/  STL [R1+0x174], RZ ;  /* 0x000174ff01007387 */ /* 0x0003e20000100800 */
[----:B--2---:R-:W-:Y:S02]  /*2a80*/  ULEA UR12, UR18, UR17, 0x18 ;  /* 0x00000011120c7291 */ /* 0x004fe4000f8ec03f */
[----:B------:R-:W-:Y:S01]  /*2a90*/  UIADD3 UR16, UR11, -UR16, URZ ;  /* 0x800000100b107290 */ /* 0x000fe2000fffe03f */
[----:B------:R1:W-:Y:S03]  /*2aa0*/  STL [R1+0x178], RZ ;  /* 0x000178ff01007387 */ /* 0x0003e60000100800 */
[----:B------:R-:W-:Y:S01]  /*2ab0*/  ULEA UR16, UR16, UR12, 0xd ;  /* 0x0000000c10107291 */ /* 0x000fe2000f8e683f */
[----:B------:R1:W-:Y:S03]  /*2ac0*/  STL [R1+0x17c], RZ ;  /* 0x00017cff01007387 */ /* 0x0003e60000100800 */
[----:B------:R-:W-:Y:S01]  /*2ad0*/  UIADD3 UR16, UR16, 0x100, URZ ;  /* 0x0000010010107890 */ /* 0x000fe2000fffe03f */
[----:B------:R1:W-:Y:S03]  /*2ae0*/  STL [R1+0x180], RZ ;  /* 0x000180ff01007387 */ /* 0x0003e60000100800 */
[----:B------:R-:W-:Y:S01]  /*2af0*/  USHF.R.U32.HI UR11, URZ, 0x4, UR16 ;  /* 0x000000043f0b7899 */ /* 0x000fe20008011610 */
[----:B------:R1:W-:Y:S03]  /*2b00*/  STL [R1+0x184], RZ ;  /* 0x000184ff01007387 */ /* 0x0003e60000100800 */
[----:B------:R-:W-:Y:S01]  /*2b10*/  ULOP3.LUT UR11, UR11, 0x3fff, URZ, 0xc0, !UPT ;  /* 0x00003fff0b0b7892 */ /* 0x000fe2000f8ec03f */
[----:B------:R1:W-:Y:S04]  /*2b20*/  STL [R1+0x188], RZ ;  /* 0x000188ff01007387 */ /* 0x0003e80000100800 */
        /* <DEDUP_REMOVED lines=28> */
[----:B------:R1:W-:Y:S01]  /*2cf0*/  STL [R1+0x1fc], RZ ;  /* 0x0001fcff01007387 */ /* 0x0003e20000100800 */
[----:B------:R-:W-:Y:S05]  /*2d00*/  @!P0 BRA `(.L_x_17) ;  /* 0x0000006000a88947 */ /* 0x000fea0003800000 */
[----:B------:R-:W-:-:S06]  /*2d10*/  UISETP.NE.AND UP0, UPT, UR22, 0x3, UPT ;  /* 0x000000031600788c */ /* 0x000fcc000bf05270 */
[----:B------:R-:W-:-:S13]  /*2d20*/  PLOP3.LUT P1, PT, PT, PT, UP0, 0x80, 0x0 ;  /* 0x000000000000781c */ /* 0x000fda0003f2f008 */
[----:B------:R-:W-:Y:S05]  /*2d30*/  @!P1 BRA `(.L_x_18) ;  /* 0x0000000000049947 */ /* 0x000fea0003800000 */
[----:B------:R-:W-:Y:S01]  /*2d40*/  BPT.TRAP 0x1 ;  /* 0x000000040000795c */ /* 0x000fe20000300000 */
.L_x_18:
[----:B------:R-:W-:Y:S01]  /*2d50*/  ULEA UR6, UR5, UR12, 0x3 ;  /* 0x0000000c05067291 */ /* 0x000fe2000f8e183f */
[----:B------:R-:W-:-:S05]  /*2d60*/  IMAD.U32 R0, RZ, RZ, UR4 ;  /* 0x00000004ff007e24 */ /* 0x000fca000f8e00ff */
[----:B------:R-:W-:-:S04]  /*2d70*/  SHF.L.U32 R0, R0, 0x1f, RZ ;  /* 0x0000001f00007819 */ /* 0x000fc800000006ff */
[----:B------:R0:W2:Y:S01]  /*2d80*/  SYNCS.PHASECHK.TRANS64.TRYWAIT P0, [UR6], R0 ;  /* 0x00000000ff0075a7 */ /* 0x0000a20008000146 */
[----:B------:R-:W-:Y:S05]  /*2d90*/  @!P1 BRA `(.L_x_19) ;  /* 0x0000000000049947 */ /* 0x000fea0003800000 */
[----:B------:R-:W-:Y:S01]  /*2da0*/  BPT.TRAP 0x1 ;  /* 0x000000040000795c */ /* 0x000fe20000300000 */
.L_x_19:
[----:B--2---:R-:W-:Y:S05]  /*2db0*/  @P0 BRA `(.L_x_20) ;  /* 0x0000000000080947 */ /* 0x004fea0003800000 */
[----:B------:R-:W2:Y:S02]  /*2dc0*/  SYNCS.PHASECHK.TRANS64.TRYWAIT P0, [UR6], R0 ;  /* 0x00000000ff0075a7 */ /* 0x000ea40008000146 */
[----:B--2---:R-:W-:Y:S05]  /*2dd0*/  @!P0 BRA `(.L_x_21) ;  /* 0x0000026c00648947 */ /* 0x004fea0003800000 */
.L_x_20:
[----:B------:R-:W-:Y:S01]  /*2de0*/  UIADD3 UR6, UR12, 0x18100, URZ ;  /* 0x000181000c067890 */ /* 0x000fe2000fffe03f */
[----:B------:R-:W-:Y:S01]  /*2df0*/  WARPGROUP.ARRIVE ;  /* 0x00000000000079c5 */ /* 0x000fe20000000000 */
[----:B------:R-:W-:Y:S02]  /*2e00*/  ULOP3.LUT UR7, UR11, 0x10000, URZ, 0xfc, !UPT ;  /* 0x000100000b077892 */ /* 0x000fe4000f8efc3f */
[----:B------:R-:W-:Y:S02]  /*2e10*/  USHF.R.U32.HI UR6, URZ, 0x4, UR6 ;  /* 0x000000043f067899 */ /* 0x000fe40008011606 */
[----:B------:R-:W-:Y:S02]  /*2e20*/  ULEA UR7, UR5, UR7, 0xb ;  /* 0x0000000705077291 */ /* 0x000fe4000f8e583f */
[----:B------:R-:W-:Y:S01]  /*2e30*/  ULOP3.LUT UR6, UR6, 0x3fff, URZ, 0xc0, !UPT ;  /* 0x00003fff06067892 */ /* 0x000fe2000f8ec03f */
[----:B------:R-:W-:Y:S01]  /*2e40*/  UMOV UR17, 0x40000040 ;  /* 0x4000004000117882 */ /* 0x000fe20000000000 */
[----:B------:R-:W-:-:S02]  /*2e50*/  UMOV UR19, 0x40000040 ;  /* 0x4000004000137882 */ /* 0x000fc40000000000 */
[----:B------:R-:W-:Y:S01]  /*2e60*/  ULOP3.LUT UR6, UR6, 0x10000, URZ, 0xfc, !UPT ;  /* 0x0001000006067892 */ /* 0x000fe2000f8efc3f */
[----:B------:R-:W-:-:S03]  /*2e70*/  UMOV UR16, UR7 ;  /* 0x0000000700107c82 */ /* 0x000fc60008000000 */
[----:B------:R-:W-:-:S07]  /*2e80*/  ULEA UR8, UR5, UR6, 0xb ;  /* 0x0000000605087291 */ /* 0x000fce000f8e583f */
[----:B------:R-:W-:Y:S02]  /*2e90*/  UMOV UR18, UR8 ;  /* 0x0000000800127c82 */ /* 0x000fe40008000000 */
[----:B------:R-:W-:Y:S01]  /*2ea0*/  QGMMA.64x256x32.F32.E5M2.E5M2 R24, gdesc[UR16], RZ, !UPT, gsb0 ;  /* 0x03e00000101879f3 */ /* 0x000fe2000c0038ff */
[----:B------:R-:W-:Y:S01]  /*2eb0*/  UIADD3 UR16, UR7, 0x400, URZ ;  /* 0x0000040007107890 */ /* 0x000fe2000fffe03f */
[----:B------:R-:W-:Y:S01]  /*2ec0*/  UMOV UR17, 0x40000040 ;  /* 0x4000004000117882 */ /* 0x000fe20000000000 */
[----:B------:R-:W-:Y:S02]  /*2ed0*/  WARPGROUP.DEPBAR.LE gsb0, 0x0 ;  /* 0x00008000000079c5 */ /* 0x000fe40000010000 */
[----:B------:R-:W-:Y:S04]  /*2ee0*/  STL.64 [R1], R24 ;  /* 0x0000001801007387 */ /* 0x000fe80000100a00 */
[----:B------:R-:W-:Y:S04]  /*2ef0*/  STL.64 [R1+0x8], R26 ;  /* 0x0000081a01007387 */ /* 0x000fe80000100a00 */
        /* <DEDUP_REMOVED lines=61> */
[----:B------:R3:W-:Y:S02]  /*32d0*/  STL.64 [R1+0x1f8], R150 ;  /* 0x0001f89601007387 */ /* 0x0007e40000100a00 */
[----:B---3--:R-:W-:-:S06]  /*32e0*/  WARPGROUP.ARRIVE ;  /* 0x00000000000079c5 */ /* 0x008fcc0000000000 */
[----:B------:R-:W-:Y:S03]  /*32f0*/  QGMMA.64x256x32.F32.E5M2.E5M2 R24, gdesc[UR16], RZ, !UPT, gsb0 ;  /* 0x03e00000101879f3 */ /* 0x000fe6000c0038ff */
[----:B------:R-:W-:Y:S02]  /*3300*/  WARPGROUP.DEPBAR.LE gsb0, 0x0 ;  /* 0x00008000000079c5 */ /* 0x000fe40000010000 */
        /* <DEDUP_REMOVED lines=63> */
[----:B------:R3:W-:Y:S04]  /*3700*/  STL.64 [R1+0x5d0], R24 ;  /* 0x0005d01801007387 */ /* 0x0007e80000100a00 */
[----:B---3--:R-:W3:Y:S04]  /*3710*/  LDL.LU.64 R24, [R1] ;  /* 0x0000000001187983 */ /* 0x008ee80000300a00 */
[----:B------:R-:W3:Y:S04]  /*3720*/  LDL.LU.64 R26, [R1+0x8] ;  /* 0x00000800011a7983 */ /* 0x000ee80000300a00 */
        /* <DEDUP_REMOVED lines=61> */
[----:B------:R-:W3:Y:S01]  /*3b00*/  LDL.LU.64 R150, [R1+0x1f8] ;  /* 0x0001f80001967983 */ /* 0x000ee20000300a00 */
[----:B------:R-:W-:-:S02]  /*3b10*/  UIADD3 UR16, UR7, 0x2, URZ ;  /* 0x0000000207107890 */ /* 0x000fc4000fffe03f */
[----:B------:R-:W-:Y:S01]  /*3b20*/  UIADD3 UR18, UR8, 0x2, URZ ;  /* 0x0000000208127890 */ /* 0x000fe2000fffe03f */
[----:B------:R-:W-:Y:S01]  /*3b30*/  UMOV UR17, 0x40000040 ;  /* 0x4000004000117882 */ /* 0x000fe20000000000 */
[----:B------:R-:W-:Y:S01]  /*3b40*/  UMOV UR19, 0x40000040 ;  /* 0x4000004000137882 */ /* 0x000fe20000000000 */
[----:B---3--:R-:W-:-:S06]  /*3b50*/  WARPGROUP.ARRIVE ;  /* 0x00000000000079c5 */ /* 0x008fcc0000000000 */
[----:B------:R-:W-:Y:S03]  /*3b60*/  QGMMA.64x256x32.F32.E5M2.E5M2 R24, gdesc[UR16], R24, gsb0 ;  /* 0x03e00000101879f3 */ /* 0x000fe60008003818 */
[----:B------:R-:W-:Y:S02]  /*3b70*/  WARPGROUP.DEPBAR.LE gsb0, 0x0 ;  /* 0x00008000000079c5 */ /* 0x000fe40000010000 */
[----:B------:R-:W-:Y:S01]  /*3b80*/  STL.64 [R1], R24 ;  /* 0x0000001801007387 */ /* 0x000fe20000100a00 */
[----:B------:R-:W-:Y:S02]  /*3b90*/  IMAD.MOV.U32 R2, RZ, RZ, R150 ;  /* 0x000000ffff027224 */ /* 0x000fe400078e0096 */
[----:B0-2---:R-:W-:Y:S01]  /*3ba0*/  IMAD.MOV.U32 R0, RZ, RZ, R151 ;  /* 0x000000ffff007224 */ /* 0x005fe200078e0097 */
[----:B------:R-:W-:Y:S01]  /*3bb0*/  STL.64 [R1+0x8], R26 ;  /* 0x0000081a01007387 */ /* 0x000fe20000100a00 */
[----:B------:R-:W-:-:S02]  /*3bc0*/  IMAD.MOV.U32 R4, RZ, RZ, R148 ;  /* 0x000000ffff047224 */ /* 0x000fc400078e0094 */
[----:B------:R-:W-:Y:S01]  /*3bd0*/  IMAD.MOV.U32 R3, RZ, RZ, R149 ;  /* 0x000000ffff037224 */ /* 0x000fe200078e0095 */
[----:B------:R-:W-:Y:S01]  /*3be0*/  STL.64 [R1+0x10], R28 ;  /* 0x0000101c01007387 */ /* 0x000fe20000100a00 */
[----:B------:R-:W-:Y:S02]  /*3bf0*/  IMAD.MOV.U32 R6, RZ, RZ, R146 ;  /* 0x000000ffff067224 */ /* 0x000fe400078e0092 */
[----:B------:R-:W-:Y:S01]  /*3c00*/  IMAD.MOV.U32 R5, RZ, RZ, R147 ;  /* 0x000000ffff057224 */ /* 0x000fe200078e0093 */
[----:B------:R-:W-:Y:S01]  /*3c10*/  STL.64 [R1+0x18], R30 ;  /* 0x0000181e01007387 */ /* 0x000fe20000100a00 */
[----:B------:R-:W-:Y:S02]  /*3c20*/  IMAD.MOV.U32 R8, RZ, RZ, R144 ;  /* 0x000000ffff087224 */ /* 0x000fe400078e0090 */
[----:B------:R-:W-:Y:S01]  /*3c30*/  IMAD.MOV.U32 R7, RZ, RZ, R145 ;  /* 0x000000ffff077224 */ /* 0x000fe200078e0091 */
        /* <DEDUP_REMOVED lines=18> */
[----:B------:R0:W-:Y:S01]  /*3d60*/  STL [R1+0x50], R44 ;  /* 0x0000502c01007387 */ /* 0x0001e20000100800 */
[----:B------:R-:W-:-:S02]  /*3d70*/  IMAD.MOV.U32 R22, RZ, RZ, R130 ;  /* 0x000000ffff167224 */ /* 0x000fc400078e0082 */
[----:B------:R-:W-:Y:S01]  /*3d80*/  IMAD.MOV.U32 R21, RZ, RZ, R131 ;  /* 0x000000ffff157224 */ /* 0x000fe200078e0083 */
[----:B------:R-:W2:Y:S01]  /*3d90*/  LDL.LU.64 R150, [R1+0x7c8] ;  /* 0x0007c80001967983 */ /* 0x000ea20000300a00 */
[----:B------:R-:W-:Y:S02]  /*3da0*/  IMAD.MOV.U32 R212, RZ, RZ, R128 ;  /* 0x000000ffffd47224 */ /* 0x000fe400078e0080 */
[----:B------:R-:W-:Y:S01]  /*3db0*/  IMAD.MOV.U32 R23, RZ, RZ, R129 ;  /* 0x000000ffff177224 */ /* 0x000fe200078e0081 */
[----:B------:R-:W2:Y:S01]  /*3dc0*/  LDL.LU.64 R148, [R1+0x7c0] ;  /* 0x0007c00001947983 */ /* 0x000ea20000300a00 */
[----:B------:R-:W-:Y:S02]  /*3dd0*/  IMAD.MOV.U32 R210, RZ, RZ, R126 ;  /* 0x000000ffffd27224 */ /* 0x000fe400078e007e */
[----:B------:R-:W-:Y:S01]  /*3de0*/  IMAD.MOV.U32 R211, RZ, RZ, R127 ;  /* 0x000000ffffd37224 */ /* 0x000fe200078e007f */
[----:B------:R-:W2:Y:S01]  /*3df0*/  LDL.LU.64 R146, [R1+0x7b8] ;  /* 0x0007b80001927983 */ /* 0x000ea20000300a00 */
        /* <DEDUP_REMOVED lines=120> */
[----:B------:R-:W-:-:S03]  /*4580*/  IMAD.MOV.U32 R235, RZ, RZ, R45 ;  /* 0x000000ffffeb7224 */ /* 0x000fc600078e002d */
[----:B------:R-:W2:Y:S04]  /*4590*/  LDL.LU.64 R64, [R1+0x670] ;  /* 0x0006700001407983 */ /* 0x000ea80000300a00 */
        /* <DEDUP_REMOVED lines=9> */
[----:B0-----:R-:W2:Y:S04]  /*4630*/  LDL.LU.64 R44, [R1+0x620] ;  /* 0x00062000012c7983 */ /* 0x001ea80000300a00 */
        /* <DEDUP_REMOVED lines=9> */
[----:B------:R-:W2:Y:S01]  /*46d0*/  LDL.LU.64 R24, [R1+0x5d0] ;  /* 0x0005d00001187983 */ /* 0x000ea20000300a00 */
[----:B------:R-:W-:Y:S01]  /*46e0*/  UIADD3 UR16, UR7, 0x402, URZ ;  /* 0x0000040207107890 */ /* 0x000fe2000fffe03f */
[----:B------:R-:W-:Y:S01]  /*46f0*/  UMOV UR17, 0x40000040 ;  /* 0x4000004000117882 */ /* 0x000fe20000000000 */
[----:B--2---:R-:W-:-:S07]  /*4700*/  WARPGROUP.ARRIVE ;  /* 0x00000000000079c5 */ /* 0x004fce0000000000 */
[----:B------:R-:W-:Y:S03]  /*4710*/  QGMMA.64x256x32.F32.E5M2.E5M2 R24, gdesc[UR16], R24, gsb0 ;  /* 0x03e00000101879f3 */ /* 0x000fe60008003818 */
        /* <DEDUP_REMOVED lines=23> */
[----:B0-----:R-:W2:Y:S04]  /*4890*/  LDL.LU R108, [R1] ;  /* 0x00000000016c7983 */ /* 0x001ea80000300800 */
[----:B------:R-:W2:Y:S04]  /*48a0*/  LDL.LU R109, [R1+0x4] ;  /* 0x00000400016d7983 */ /* 0x000ea80000300800 */
        /* <DEDUP_REMOVED lines=18> */
[----:B------:R-:W2:Y:S01]  /*49d0*/  LDL.LU R128, [R1+0x50] ;  /* 0x0000500001807983 */ /* 0x000ea20000300800 */
[----:B------:R-:W-:-:S02]  /*49e0*/  IMAD.MOV.U32 R129, RZ, RZ, R235 ;  /* 0x000000ffff817224 */ /* 0x000fc400078e00eb */
[----:B------:R-:W-:Y:S02]  /*49f0*/  IMAD.MOV.U32 R130, RZ, RZ, R234 ;  /* 0x000000ffff827224 */ /* 0x000fe400078e00ea */
[----:B------:R-:W-:Y:S02]  /*4a00*/  IMAD.MOV.U32 R131, RZ, RZ, R233 ;  /* 0x000000ffff837224 */ /* 0x000fe400078e00e9 */
[----:B------:R-:W-:Y:S02]  /*4a10*/  IMAD.MOV.U32 R132, RZ, RZ, R232 ;  /* 0x000000ffff847224 */ /* 0x000fe400078e00e8 */
[----:B------:R-:W-:Y:S02]  /*4a20*/  IMAD.MOV.U32 R133, RZ, RZ, R231 ;  /* 0x000000ffff857224 */ /* 0x000fe400078e00e7 */
[----:B------:R-:W-:Y:S02]  /*4a30*/  IMAD.MOV.U32 R134, RZ, RZ, R230 ;  /* 0x000000ffff867224 */ /* 0x000fe400078e00e6 */
        /* <DEDUP_REMOVED lines=39> */
[----:B------:R-:W-:Y:S01]  /*4cb0*/  IMAD.MOV.U32 R235, RZ, RZ, R0 ;  /* 0x000000ffffeb7224 */ /* 0x000fe200078e0000 */
[----:B------:R-:W-:Y:S02]  /*4cc0*/  UIADD3 UR16, UR7, 0x4, URZ ;  /* 0x0000000407107890 */ /* 0x000fe4000fffe03f */
[----:B------:R-:W-:Y:S01]  /*4cd0*/  UIADD3 UR18, UR8, 0x4, URZ ;  /* 0x0000000408127890 */ /* 0x000fe2000fffe03f */
[----:B------:R-:W-:Y:S01]  /*4ce0*/  UMOV UR17, 0x40000040 ;  /* 0x4000004000117882 */ /* 0x000fe20000000000 */
[----:B------:R-:W-:Y:S01]  /*4cf0*/  UMOV UR19, 0x40000040 ;  /* 0x4000004000137882 */ /* 0x000fe20000000000 */
[----:B--2---:R-:W-:-:S06]  /*4d00*/  WARPGROUP.ARRIVE ;  /* 0x00000000000079c5 */ /* 0x004fcc0000000000 */
[----:B------:R-:W-:Y:S03]  /*4d10*/  QGMMA.64x256x32.F32.E5M2.E5M2 R108, gdesc[UR16], R108, gsb0 ;  /* 0x03e00000106c79f3 */ /* 0x000fe6000800386c */
        /* <DEDUP_REMOVED lines=183> */
[----:B0-----:R-:W2:Y:S04]  /*5890*/  LDL.LU.64 R108, [R1] ;  /* 0x00000000016c7983 */ /* 0x001ea80000300a00 */
        /* <DEDUP_REMOVED lines=63> */
[----:B------:R-:W-:-:S02]  /*5c90*/  UIADD3 UR16, UR7, 0x6, URZ ;  /* 0x0000000607107890 */ /* 0x000fc4000fffe03f */
[----:B------:R-:W-:Y:S01]  /*5ca0*/  UIADD3 UR18, UR8, 0x6, URZ ;  /* 0x0000000608127890 */ /* 0x000fe2000fffe03f */
[----:B------:R-:W-:Y:S01]  /*5cb0*/  UMOV UR17, 0x40000040 ;  /* 0x4000004000117882 */ /* 0x000fe20000000000 */
[----:B------:R-:W-:Y:S01]  /*5cc0*/  UMOV UR19, 0x40000040 ;  /* 0x4000004000137882 */ /* 0x000fe20000000000 */
        /* <DEDUP_REMOVED lines=93> */
[----:B0-----:R-:W3:Y:S04]  /*62a0*/  LDL.LU.64 R150, [R1+0x518] ;  /* 0x0005180001967983 */ /* 0x001ee80000300a00 */
        /* <DEDUP_REMOVED lines=21> */
[----:B------:R-:W-:Y:S01]  /*6400*/  UIADD3 UR16, UR7, 0x406, URZ ;  /* 0x0000040607107890 */ /* 0x000fe2000fffe03f */
[----:B------:R-:W-:-:S02]  /*6410*/  UMOV UR17, 0x40000040 ;  /* 0x4000004000117882 */ /* 0x000fc40000000000 */
[----:B------:R0:W-:Y:S01]  /*6420*/  STL [R1+0x2d0], RZ ;  /* 0x0002d0ff01007387 */ /* 0x0001e20000100800 */
[----:B------:R-:W-:-:S03]  /*6430*/  ULDC UR7, c[0x0][0x50c] ;  /* 0x0001430000077ab9 */ /* 0x000fc60000000800 */
        /* <DEDUP_REMOVED lines=37> */
[----:B---3--:R-:W-:-:S06]  /*6690*/  WARPGROUP.ARRIVE ;  /* 0x00000000000079c5 */ /* 0x008fcc0000000000 */
[----:B------:R-:W-:Y:S01]  /*66a0*/  QGMMA.64x256x32.F32.E5M2.E5M2 R24, gdesc[UR16], R24, gsb0 ;  /* 0x03e00000101879f3 */ /* 0x000fe20008003818 */
[----:B------:R0:W-:Y:S04]  /*66b0*/  STL [R1+0x238], RZ ;  /* 0x000238ff01007387 */ /* 0x0001e80000100800 */
[----:B------:R0:W-:Y:S04]  /*66c0*/  STL [R1+0x234], RZ ;  /* 0x000234ff01007387 */ /* 0x0001e80000100800 */
[----:B------:R0:W-:Y:S04]  /*66d0*/  STL [R1+0x230], RZ ;  /* 0x000230ff01007387 */ /* 0x0001e80000100800 */
[----:B------:R0:W-:Y:S04]  /*66e0*/  STL [R1+0x22c], RZ ;  /* 0x00022cff01007387 */ /* 0x0001e80000100800 */
[----:B------:R0:W-:Y:S04]  /*66f0*/  STL [R1+0x228], RZ ;  /* 0x000228ff01007387 */ /* 0x0001e80000100800 */
[----:B------:R0:W-:Y:S01]  /*6700*/  STL [R1+0x224], RZ ;  /* 0x000224ff01007387 */ /* 0x0001e20000100800 */
[----:B------:R-:W-:-:S03]  /*6710*/  UISETP.NE.AND UP0, UPT, UR7, 0x4, UPT ;  /* 0x000000040700788c */ /* 0x000fc6000bf05270 */
[----:B------:R0:W-:Y:S04]  /*6720*/  STL [R1+0x220], RZ ;  /* 0x000220ff01007387 */ /* 0x0001e80000100800 */
[----:B------:R0:W-:Y:S04]  /*6730*/  STL [R1+0x21c], RZ ;  /* 0x00021cff01007387 */ /* 0x0001e80000100800 */
[----:B------:R0:W-:Y:S04]  /*6740*/  STL [R1+0x218], RZ ;  /* 0x000218ff01007387 */ /* 0x0001e80000100800 */
[----:B------:R0:W-:Y:S01]  /*6750*/  STL [R1+0x214], RZ ;  /* 0x000214ff01007387 */ /* 0x0001e20000100800 */
[----:B------:R-:W-:-:S03]  /*6760*/  USEL UR7, URZ, 0x1, UP0 ;  /* 0x000000013f077887 */ /* 0x000fc60008000000 */
[----:B------:R0:W-:Y:S04]  /*6770*/  STL [R1+0x210], RZ ;  /* 0x000210ff01007387 */ /* 0x0001e80000100800 */
[----:B------:R0:W-:Y:S04]  /*6780*/  STL [R1+0x20c], RZ ;  /* 0x00020cff01007387 */ /* 0x0001e80000100800 */
[----:B------:R0:W-:Y:S04]  /*6790*/  STL [R1+0x208], RZ ;  /* 0x000208ff01007387 */ /* 0x0001e80000100800 */
[----:B------:R0:W-:Y:S04]  /*67a0*/  STL [R1+0x204], RZ ;  /* 0x000204ff01007387 */ /* 0x0001e80000100800 */
[----:B------:R0:W-:Y:S01]  /*67b0*/  STL [R1+0x200], RZ ;  /* 0x000200ff01007387 */ /* 0x0001e20000100800 */
[----:B------:R-:W-:Y:S01]  /*67c0*/  ISETP.NE.AND P0, PT, RZ, UR7, PT ;  /* 0x00000007ff007c0c */ /* 0x000fe2000bf05270 */
[----:B------:R-:W-:Y:S01]  /*67d0*/  UMOV UR6, 0x4 ;  /* 0x0000000400067882 */ /* 0x000fe20000000000 */
[----:B------:R-:W-:Y:S01]  /*67e0*/  IMAD.MOV.U32 R0, RZ, RZ, R235 ;  /* 0x000000ffff007224 */ /* 0x000fe200078e00eb */
[----:B------:R-:W-:-:S02]  /*67f0*/  CS2R R236, SRZ ;  /* 0x0000000000ec7805 */ /* 0x000fc4000001ff00 */
[----:B--2---:R-:W-:Y:S02]  /*6800*/  CS2R R234, SRZ ;  /* 0x0000000000ea7805 */ /* 0x004fe4000001ff00 */
[----:B------:R-:W-:Y:S02]  /*6810*/  CS2R R232, SRZ ;  /* 0x0000000000e87805 */ /* 0x000fe4000001ff00 */
[----:B------:R-:W-:Y:S02]  /*6820*/  CS2R R230, SRZ ;  /* 0x0000000000e67805 */ /* 0x000fe4000001ff00 */
[----:B------:R-:W-:Y:S02]  /*6830*/  CS2R R228, SRZ ;  /* 0x0000000000e47805 */ /* 0x000fe4000001ff00 */
[----:B------:R-:W-:Y:S02]  /*6840*/  CS2R R226, SRZ ;  /* 0x0000000000e27805 */ /* 0x000fe4000001ff00 */
[----:B------:R-:W-:-:S02]  /*6850*/  CS2R R224, SRZ ;  /* 0x0000000000e07805 */ /* 0x000fc4000001ff00 */
[----:B------:R-:W-:Y:S02]  /*6860*/  CS2R R222, SRZ ;  /* 0x0000000000de7805 */ /* 0x000fe4000001ff00 */
        /* <DEDUP_REMOVED lines=45> */
[----:B------:R-:W-:Y:S01]  /*6b40*/  CS2R R2, SRZ ;  /* 0x0000000000027805 */ /* 0x000fe2000001ff00 */
[----:B------:R-:W-:Y:S02]  /*6b50*/  WARPGROUP.DEPBAR.LE gsb0, 0x0 ;  /* 0x00008000000079c5 */ /* 0x000fe40000010000 */
[----:B0-----:R-:W-:Y:S05]  /*6b60*/  @!P0 BRA `(.L_x_22) ;  /* 0x0000002000f88947 */ /* 0x001fea0003800000 */
[----:B------:R-:W2:Y:S04]  /*6b70*/  LDL R2, [R1] ;  /* 0x0000000001027983 */ /* 0x000ea80000100800 */
[----:B------:R-:W3:Y:S04]  /*6b80*/  LDL R3, [R1+0x4] ;  /* 0x0000040001037983 */ /* 0x000ee80000100800 */
[----:B------:R-:W4:Y:S04]  /*6b90*/  LDL R4, [R1+0x8] ;  /* 0x0000080001047983 */ /* 0x000f280000100800 */
[----:B------:R-:W5:Y:S04]  /*6ba0*/  LDL R5, [R1+0xc] ;  /* 0x00000c0001057983 */ /* 0x000f680000100800 */
        /* <DEDUP_REMOVED lines=102> */
[----:B------:R0:W-:Y:S04]  /*7210*/  STL [R1+0x4c0], R131 ;  /* 0x0004c08301007387 */ /* 0x0001e80000100800 */
[----:B0-----:R-:W5:Y:S04]  /*7220*/  LDL R131, [R1+0x1a8] ;  /* 0x0001a80001837983 */ /* 0x001f680000100800 */
        /* <DEDUP_REMOVED lines=39> */
[----:B0-----:R-:W5:Y:S01]  /*74a0*/  LDL R151, [R1+0x1f8] ;  /* 0x0001f80001977983 */ /* 0x001f620000100800 */
[----:B------:R-:W-:-:S01]  /*74b0*/  FADD R0, RZ, R0 ;  /* 0x00000000ff007221 */ /* 0x000fc20000000000 */
[----:B--2---:R-:W-:Y:S01]  /*74c0*/  FADD R2, RZ, R2 ;  /* 0x00000002ff027221 */ /* 0x004fe20000000000 */
[----:B---3--:R-:W-:-:S01]  /*74d0*/  FADD R3, RZ, R3 ;  /* 0x00000003ff037221 */ /* 0x008fc20000000000 */
[----:B----4-:R-:W-:Y:S01]  /*74e0*/  FADD R4, RZ, R4 ;  /* 0x00000004ff047221 */ /* 0x010fe20000000000 */
[----:B-----5:R-:W-:-:S01]  /*74f0*/  FADD R5, RZ, R5 ;  /* 0x00000005ff057221 */ /* 0x020fc20000000000 */
[----:B------:R-:W-:Y:S01]  /*7500*/  FADD R6, RZ, R6 ;  /* 0x00000006ff067221 */ /* 0x000fe20000000000 */
[----:B------:R-:W-:-:S01]  /*7510*/  FADD R7, RZ, R7 ;  /* 0x00000007ff077221 */ /* 0x000fc20000000000 */
        /* <DEDUP_REMOVED lines=14> */
[----:B------:R-:W2:Y:S01]  /*7600*/  LDL.LU R131, [R1+0x4c0] ;  /* 0x0004c00001837983 */ /* 0x000ea20000300800 */
        /* <DEDUP_REMOVED lines=13> */
[----:B------:R-:W3:Y:S01]  /*76e0*/  LDL.LU R132, [R1+0x4bc] ;  /* 0x0004bc0001847983 */ /* 0x000ee20000300800 */
        /* <DEDUP_REMOVED lines=16> */
[----:B------:R0:W-:Y:S01]  /*77f0*/  STL [R1+0x200], R133 ;  /* 0x0002008501007387 */ /* 0x0001e20000100800 */
        /* <DEDUP_REMOVED lines=9> */
[----:B0-----:R-:W4:Y:S01]  /*7890*/  LDL.LU R133, [R1+0x4b8] ;  /* 0x0004b80001857983 */ /* 0x001f220000300800 */
[----:B------:R-:W-:-:S01]  /*78a0*/  FADD R184, RZ, R184 ;  /* 0x000000b8ffb87221 */ /* 0x000fc20000000000 */
[----:B------:R-:W-:Y:S01]  /*78b0*/  FADD R185, RZ, R185 ;  /* 0x000000b9ffb97221 */ /* 0x000fe20000000000 */
[----:B------:R-:W-:-:S01]  /*78c0*/  FADD R186, RZ, R186 ;  /* 0x000000baffba7221 */ /* 0x000fc20000000000 */
        /* <DEDUP_REMOVED lines=10> */
[----:B0-----:R-:W5:Y:S01]  /*7970*/  LDL.LU R134, [R1+0x4b4] ;  /* 0x0004b40001867983 */ /* 0x001f620000300800 */
        /* <DEDUP_REMOVED lines=52> */
[----:B0-----:R-:W5:Y:S04]  /*7cc0*/  LDL.LU R138, [R1+0x4a4] ;  /* 0x0004a400018a7983 */ /* 0x001f680000300800 */
[----:B------:R0:W-:Y:S01]  /*7cd0*/  STL [R1+0x218], R139 ;  /* 0x0002188b01007387 */ /* 0x0001e20000100800 */
[----:B------:R-:W-:-:S03]  /*7ce0*/  FADD R140, RZ, R140 ;  /* 0x0000008cff8c7221 */ /* 0x000fc60000000000 */
        /* <DEDUP_REMOVED lines=34> */
[----:B------:R0:W-:Y:S04]  /*7f10*/  STL [R1+0x248], R151 ;  /* 0x0002489701007387 */ /* 0x0001e80000100800 */
[----:B0-----:R-:W5:Y:S04]  /*7f20*/  LDL.LU R151, [R1+0x470] ;  /* 0x0004700001977983 */ /* 0x001f680000300800 */
[----:B------:R0:W-:Y:S02]  /*7f30*/  STL [R1+0x24c], R0 ;  /* 0x00024c0001007387 */ /* 0x0001e40000100800 */
[----:B0-----:R-:W-:-:S05]  /*7f40*/  FADD R0, RZ, R24 ;  /* 0x00000018ff007221 */ /* 0x001fca0000000000 */
        /* <DEDUP_REMOVED lines=213> */
[----:B--2---:R-:W-:-:S05]  /*8ca0*/  FADD R0, RZ, R131 ;  /* 0x00000083ff007221 */ /* 0x004fca0000000000 */
[----:B------:R3:W-:Y:S02]  /*8cb0*/  STL [R1+0x3fc], R0 ;  /* 0x0003fc0001007387 */ /* 0x0007e40000100800 */
[----:B---3--:R-:W-:-:S05]  /*8cc0*/  FADD R0, RZ, R132 ;  /* 0x00000084ff007221 */ /* 0x008fca0000000000 */
[----:B------:R4:W-:Y:S02]  /*8cd0*/  STL [R1+0x400], R0 ;  /* 0x0004000001007387 */ /* 0x0009e40000100800 */
[----:B----4-:R-:W-:-:S05]  /*8ce0*/  FADD R0, RZ, R133 ;  /* 0x00000085ff007221 */ /* 0x010fca0000000000 */
[----:B------:R5:W-:Y:S02]  /*8cf0*/  STL [R1+0x404], R0 ;  /* 0x0004040001007387 */ /* 0x000be40000100800 */
[----:B-----5:R-:W-:-:S05]  /*8d00*/  FADD R0, RZ, R134 ;  /* 0x00000086ff007221 */ /* 0x020fca0000000000 */
        /* <DEDUP_REMOVED lines=34> */
[----:B------:R0:W-:Y:S01]  /*8f30*/  STL [R1+0x44c], R0 ;  /* 0x00044c0001007387 */ /* 0x0001e20000100800 */
[----:B------:R-:W-:-:S05]  /*8f40*/  UMOV UR6, URZ ;  /* 0x0000003f00067c82 */ /* 0x000fca0008000000 */
.L_x_22:
[----:B------:R-:W-:Y:S01]  /*8f50*/  UIADD3 UR23, UR5, 0x1, URZ ;  /* 0x0000000105177890 */ /* 0x000fe2000fffe03f */
[----:B------:R-:W-:-:S03]  /*8f60*/  UMOV UR8, 0x1 ;  /* 0x0000000100087882 */ /* 0x000fc60000000000 */
[----:B------:R-:W-:-:S04]  /*8f70*/  UISETP.NE.AND UP0, UPT, UR23, 0x3, UPT ;  /* 0x000000031700788c */ /* 0x000fc8000bf05270 */
[----:B------:R-:W-:Y:S02]  /*8f80*/  USEL UR24, URZ, 0x1, UP0 ;  /* 0x000000013f187887 */ /* 0x000fe40008000000 */
[----:B------:R-:W-:Y:S02]  /*8f90*/  USEL UR23, UR23, URZ, UP0 ;  /* 0x0000003f17177287 */ /* 0x000fe40008000000 */
[----:B------:R-:W-:-:S12]  /*8fa0*/  ULOP3.LUT UR24, UR4, UR24, URZ, 0x3c, !UPT ;  /* 0x0000001804187292 */ /* 0x000fd8000f8e3c3f */
.L_x_17:
[----:B------:R-:W-:-:S04]  /*8fb0*/  UISETP.LT.AND UP0, UPT, UR10, 0x1, UPT ;  /* 0x000000010a00788c */ /* 0x000fc8000bf01270 */
[----:B------:R-:W-:-:S04]  /*8fc0*/  USEL UR16, UR10, 0x1, UP0 ;  /* 0x000000010a107887 */ /* 0x000fc80008000000 */
[----:B------:R-:W-:-:S04]  /*8fd0*/  UIADD3 UR26, UR10, -UR16, URZ ;  /* 0x800000100a1a7290 */ /* 0x000fc8000fffe03f */
[----:B------:R-:W-:-:S06]  /*8fe0*/  UISETP.GE.AND UP0, UPT, UR26, 0x1, UPT ;  /* 0x000000011a00788c */ /* 0x000fcc000bf06270 */
[----:B------:R-:W-:-:S13]  /*8ff0*/  PLOP3.LUT P0, PT, PT, PT, UP0, 0x80, 0x0 ;  /* 0x000000000000781c */ /* 0x000fda0003f0f008 */
[----:B------:R-:W-:Y:S05]  /*9000*/  @!P0 BRA `(.L_x_23) ;  /* 0x00000088009c8947 */ /* 0x000fea0003800000 */
[----:B------:R-:W-:Y:S01]  /*9010*/  UMOV UR25, UR5 ;  /* 0x0000000500197c82 */ /* 0x000fe20008000000 */
[----:B------:R-:W-:-:S05]  /*9020*/  ULDC UR27, c[0x0][0x50c] ;  /* 0x00014300001b7ab9 */ /* 0x000fca0000000800 */
.L_x_31:
[----:B------:R-:W-:-:S06]  /*9030*/  UISETP.NE.AND UP0, UPT, UR22, 0x3, UPT ;  /* 0x000000031600788c */ /* 0x000fcc000bf05270 */
[----:B------:R-:W-:-:S13]  /*9040*/  PLOP3.LUT P1, PT, PT, PT, UP0, 0x80, 0x0 ;  /* 0x000000000000781c */ /* 0x000fda0003f2f008 */
[----:B-----5:R-:W-:Y:S05]  /*9050*/  @!P1 BRA `(.L_x_24) ;  /* 0x0000000000049947 */ /* 0x020fea0003800000 */
[----:B------:R-:W-:Y:S01]  /*9060*/  BPT.TRAP 0x1 ;  /* 0x000000040000795c */ /* 0x000fe20000300000 */
.L_x_24:
[----:B------:R-:W2:Y:S01]  /*9070*/  S2UR UR16, SR_CgaCtaId ;  /* 0x00000000001079c3 */ /* 0x000ea20000008800 */
[----:B------:R-:W-:Y:S01]  /*9080*/  UMOV UR12, 0x400 ;  /* 0x00000400000c7882 */ /* 0x000fe20000000000 */
[----:B0-----:R-:W-:-:S05]  /*9090*/  IMAD.U32 R0, RZ, RZ, UR24 ;  /* 0x00000018ff007e24 */ /* 0x001fca000f8e00ff */
[----:B------:R-:W-:Y:S01]  /*90a0*/  SHF.L.U32 R0, R0, 0x1f, RZ ;  /* 0x0000001f00007819 */ /* 0x000fe200000006ff */
[----:B--2---:R-:W-:-:S04]  /*90b0*/  ULEA UR12, UR16, UR12, 0x18 ;  /* 0x0000000c100c7291 */ /* 0x004fc8000f8ec03f */
[----:B------:R-:W-:-:S09]  /*90c0*/  ULEA UR16, UR23, UR12, 0x3 ;  /* 0x0000000c17107291 */ /* 0x000fd2000f8e183f */
[----:B------:R0:W2:Y:S01]  /*90d0*/  SYNCS.PHASECHK.TRANS64.TRYWAIT P0, [UR16], R0 ;  /* 0x00000000ff0075a7 */ /* 0x0000a20008000150 */
[----:B------:R-:W-:Y:S05]  /*90e0*/  @!P1 BRA `(.L_x_25) ;  /* 0x0000000000049947 */ /* 0x000fea0003800000 */
[----:B------:R-:W-:Y:S01]  /*90f0*/  BPT.TRAP 0x1 ;  /* 0x000000040000795c */ /* 0x000fe20000300000 */
.L_x_25:
[----:B--2---:R-:W-:Y:S05]  /*9100*/  @P0 BRA `(.L_x_26) ;  /* 0x0000000000080947 */ /* 0x004fea0003800000 */
[----:B------:R-:W2:Y:S02]  /*9110*/  SYNCS.PHASECHK.TRANS64.TRYWAIT P0, [UR16], R0 ;  /* 0x00000000ff0075a7 */ /* 0x000ea40008000150 */
[----:B--2---:R-:W-:Y:S05]  /*9120*/  @!P0 BRA `(.L_x_27) ;  /* 0x0000020800a88947 */ /* 0x004fea0003800000 */
.L_x_26:
        /* <DEDUP_REMOVED lines=64> */
[----:B--2---:R-:W2:Y:S04]  /*9530*/  LDL.LU.64 R108, [R1] ;  /* 0x00000000016c7983 */ /* 0x004ea80000300a00 */
        /* <DEDUP_REMOVED lines=64> */
[----:B------:R-:W-:Y:S01]  /*9940*/  UISETP.NE.AND UP0, UPT, UR7, URZ, UPT ;  /* 0x0000003f0700728c */ /* 0x000fe2000bf05270 */
[----:B------:R-:W-:Y:S01]  /*9950*/  STL [R1+0x8c4], R23 ;  /* 0x0008c41701007387 */ /* 0x000fe20000100800 */
[----:B------:R-:W-:Y:S02]  /*9960*/  USHF.R.U32.HI UR16, URZ, 0x4, UR16 ;  /* 0x000000043f107899 */ /* 0x000fe40008011610 */
[----:B------:R-:W-:Y:S01]  /*9970*/  USEL UR8, UR8, URZ, !UP0 ;  /* 0x0000003f08087287 */ /* 0x000fe2000c000000 */
[----:B------:R-:W-:Y:S01]  /*9980*/  STL [R1+0x8c0], R22 ;  /* 0x0008c01601007387 */ /* 0x000fe20000100800 */
[----:B------:R-:W-:Y:S02]  /*9990*/  ULOP3.LUT UR16, UR16, 0x3fff, URZ, 0xc0, !UPT ;  /* 0x00003fff10107892 */ /* 0x000fe4000f8ec03f */
[----:B------:R-:W-:Y:S01]  /*99a0*/  UISETP.NE.U32.AND UP0, UPT, UR8, URZ, UPT ;  /* 0x0000003f0800728c */ /* 0x000fe2000bf05070 */
[----:B------:R-:W-:Y:S01]  /*99b0*/  STL [R1+0x8bc], R21 ;  /* 0x0008bc1501007387 */ /* 0x000fe20000100800 */
[----:B------:R-:W-:-:S02]  /*99c0*/  ULOP3.LUT UR7, UR11, 0x10000, URZ, 0xfc, !UPT ;  /* 0x000100000b077892 */ /* 0x000fc4000f8efc3f */
[----:B------:R-:W-:Y:S01]  /*99d0*/  ULOP3.LUT UR8, UR16, 0x10000, URZ, 0xfc, !UPT ;  /* 0x0001000010087892 */ /* 0x000fe2000f8efc3f */
[----:B------:R-:W-:Y:S01]  /*99e0*/  STL [R1+0x8b8], R20 ;  /* 0x0008b81401007387 */ /* 0x000fe20000100800 */
[----:B------:R-:W-:Y:S02]  /*99f0*/  ULEA UR7, UR23, UR7, 0xb ;  /* 0x0000000717077291 */ /* 0x000fe4000f8e583f */
[----:B------:R-:W-:Y:S01]  /*9a00*/  ULEA UR8, UR23, UR8, 0xb ;  /* 0x0000000817087291 */ /* 0x000fe2000f8e583f */
[----:B------:R-:W-:Y:S01]  /*9a10*/  STL [R1+0x8b4], R19 ;  /* 0x0008b41301007387 */ /* 0x000fe20000100800 */
[----:B------:R-:W-:Y:S01]  /*9a20*/  UMOV UR17, 0x40000040 ;  /* 0x4000004000117882 */ /* 0x000fe20000000000 */
[----:B------:R-:W-:Y:S02]  /*9a30*/  UMOV UR19, 0x40000040 ;  /* 0x4000004000137882 */ /* 0x000fe40000000000 */
[----:B------:R-:W-:Y:S01]  /*9a40*/  UMOV UR16, UR7 ;  /* 0x0000000700107c82 */ /* 0x000fe20008000000 */
[----:B------:R-:W-:Y:S01]  /*9a50*/  STL [R1+0x8b0], R18 ;  /* 0x0008b01201007387 */ /* 0x000fe20000100800 */
[----:B------:R-:W-:-:S03]  /*9a60*/  UMOV UR18, UR8 ;  /* 0x0000000800127c82 */ /* 0x000fc60008000000 */
[----:B------:R-:W-:Y:S04]  /*9a70*/  STL [R1+0x8ac], R17 ;  /* 0x0008ac1101007387 */ /* 0x000fe80000100800 */
        /* <DEDUP_REMOVED lines=14> */
[----:B-----5:R-:W-:Y:S01]  /*9b60*/  STL [R1+0x870], R2 ;  /* 0x0008700201007387 */ /* 0x020fe20000100800 */
[----:B--2---:R-:W-:-:S06]  /*9b70*/  WARPGROUP.ARRIVE ;  /* 0x00000000000079c5 */ /* 0x004fcc0000000000 */
[----:B------:R-:W-:Y:S03]  /*9b80*/  QGMMA.64x256x32.F32.E5M2.E5M2 R108, gdesc[UR16], R108, UP0, gsb0 ;  /* 0x03e00000106c79f3 */ /* 0x000fe6000b80386c */
        /* <DEDUP_REMOVED lines=65> */
[----:B--2---:R-:W2:Y:S04]  /*9fa0*/  LDL.LU.64 R234, [R1+0xcc0] ;  /* 0x000cc00001ea7983 */ /* 0x004ea80000300a00 */
[----:B------:R-:W3:Y:S04]  /*9fb0*/  LDL.LU.64 R232, [R1+0xcb8] ;  /* 0x000cb80001e87983 */ /* 0x000ee80000300a00 */
[----:B------:R-:W4:Y:S04]  /*9fc0*/  LDL.LU.64 R230, [R1+0xcb0] ;  /* 0x000cb00001e67983 */ /* 0x000f280000300a00 */
        /* <DEDUP_REMOVED lines=60> */
[----:B------:R-:W4:Y:S01]  /*a390*/  LDL.LU.64 R108, [R1+0xac8] ;  /* 0x000ac800016c7983 */ /* 0x000f220000300a00 */
[----:B------:R-:W-:Y:S01]  /*a3a0*/  UIADD3 UR16, UR7, 0x400, URZ ;  /* 0x0000040007107890 */ /* 0x000fe2000fffe03f */
[----:B------:R-:W-:-:S02]  /*a3b0*/  UMOV UR17, 0x40000040 ;  /* 0x4000004000117882 */ /* 0x000fc40000000000 */
[----:B--2---:R-:W-:Y:S04]  /*a3c0*/  STL.64 [R1+0xac0], R234 ;  /* 0x000ac0ea01007387 */ /* 0x004fe80000100a00 */
[----:B---3--:R-:W-:Y:S04]  /*a3d0*/  STL.64 [R1+0xab8], R232 ;  /* 0x000ab8e801007387 */ /* 0x008fe80000100a00 */
[----:B----4-:R-:W-:Y:S04]  /*a3e0*/  STL.64 [R1+0xab0], R230 ;  /* 0x000ab0e601007387 */ /* 0x010fe80000100a00 */
        /* <DEDUP_REMOVED lines=38> */
[----:B------:R-:W-:Y:S01]  /*a650*/  STL.64 [R1+0x978], R152 ;  /* 0x0009789801007387 */ /* 0x000fe20000100a00 */
[----:B------:R-:W-:-:S06]  /*a660*/  WARPGROUP.ARRIVE ;  /* 0x00000000000079c5 */ /* 0x000fcc0000000000 */
[----:B------:R-:W-:Y:S03]  /*a670*/  QGMMA.64x256x32.F32.E5M2.E5M2 R24, gdesc[UR16], R24, UP0, gsb0 ;  /* 0x03e00000101879f3 */ /* 0x000fe6000b803818 */
        /* <DEDUP_REMOVED lines=91> */
[----:B--2---:R-:W-:-:S06]  /*ac30*/  WARPGROUP.ARRIVE ;  /* 0x00000000000079c5 */ /* 0x004fcc0000000000 */
[----:B------:R-:W-:Y:S03]  /*ac40*/  QGMMA.64x256x32.F32.E5M2.E5M2 R108, gdesc[UR16], R108, gsb0 ;  /* 0x03e00000106c79f3 */ /* 0x000fe6000800386c */
[----:B------:R-:W-:Y:S02]  /*ac50*/  WARPGROUP.DEPBAR.LE gsb0, 0x0 ;  /* 0x00008000000079c5 */ /* 0x000fe40000010000 */
[----:B------:R-:W-:Y:S01]  /*ac60*/  STL.64 [R1], R108 ;  /* 0x0000006c01007387 */ /* 0x000fe20000100a00 */
[----:B------:R-:W-:Y:S02]  /*ac70*/  IMAD.MOV.U32 R2, RZ, RZ, R234 ;  /* 0x000000ffff027224 */ /* 0x000fe400078e00ea */
[----:B0-----:R-:W-:Y:S01]  /*ac80*/  IMAD.MOV.U32 R0, RZ, RZ, R235 ;  /* 0x000000ffff007224 */ /* 0x001fe200078e00eb */
        /* <DEDUP_REMOVED lines=31> */
[----:B------:R-:W-:-:S03]  /*ae80*/  IMAD.MOV.U32 R23, RZ, RZ, R213 ;  /* 0x000000ffff177224 */ /* 0x000fc600078e00d5 */
        /* <DEDUP_REMOVED lines=40> */
[----:B------:R0:W-:Y:S04]  /*b110*/  STL [R1+0x1a0], R212 ;  /* 0x0001a0d401007387 */ /* 0x0001e80000100800 */
[----:B------:R-:W2:Y:S04]  /*b120*/  LDL.LU.64 R234, [R1+0xac0] ;  /* 0x000ac00001ea7983 */ /* 0x000ea80000300a00 */
        /* <DEDUP_REMOVED lines=10> */
[----:B0-----:R-:W4:Y:S04]  /*b1d0*/  LDL.LU.64 R212, [R1+0xa68] ;  /* 0x000a680001d47983 */ /* 0x001f280000300a00 */
        /* <DEDUP_REMOVED lines=248> */
[----:B------:R-:W-:Y:S01]  /*c160*/  IMAD.MOV.U32 R235, RZ, RZ, R0 ;  /* 0x000000ffffeb7224 */ /* 0x000fe200078e0000 */
[----:B------:R-:W-:Y:S01]  /*c170*/  UIADD3 UR16, UR7, 0x4, URZ ;  /* 0x0000000407107890 */ /* 0x000fe2000fffe03f */
[----:B------:R0:W5:Y:S01]  /*c180*/  LDL.LU R23, [R1+0x8c4] ;  /* 0x0008c40001177983 */ /* 0x0001620000300800 */
[----:B------:R-:W-:Y:S01]  /*c190*/  UIADD3 UR18, UR8, 0x4, URZ ;  /* 0x0000000408127890 */ /* 0x000fe2000fffe03f */
[----:B------:R-:W-:Y:S01]  /*c1a0*/  UMOV UR17, 0x40000040 ;  /* 0x4000004000117882 */ /* 0x000fe20000000000 */
[----:B------:R-:W-:Y:S01]  /*c1b0*/  UMOV UR19, 0x40000040 ;  /* 0x4000004000137882 */ /* 0x000fe20000000000 */
[----:B------:R0:W5:Y:S04]  /*c1c0*/  LDL.LU R22, [R1+0x8c0] ;  /* 0x0008c00001167983 */ /* 0x0001680000300800 */
        /* <DEDUP_REMOVED lines=19> */
[----:B------:R0:W5:Y:S01]  /*c300*/  LDL.LU R2, [R1+0x870] ;  /* 0x0008700001027983 */ /* 0x0001620000300800 */
        /* <DEDUP_REMOVED lines=336> */
[----:B--2---:R0:W5:Y:S04]  /*d810*/  LDL.LU.64 R234, [R1+0x668] ;  /* 0x0006680001ea7983 */ /* 0x0041680000300a00 */
[----:B------:R0:W5:Y:S04]  /*d820*/  LDL.LU.64 R232, [R1+0x660] ;  /* 0x0006600001e87983 */ /* 0x0001680000300a00 */
        /* <DEDUP_REMOVED lines=64> */
[----:B------:R-:W-:-:S04]  /*dc30*/  UIADD3 UR6, UR6, 0x4, URZ ;  /* 0x0000000406067890 */ /* 0x000fc8000fffe03f */
[----:B------:R-:W-:-:S04]  /*dc40*/  UISETP.NE.AND UP0, UPT, UR6, UR27, UPT ;  /* 0x0000001b0600728c */ /* 0x000fc8000bf05270 */
[----:B------:R-:W-:-:S06]  /*dc50*/  USEL UR7, URZ, 0x1, UP0 ;  /* 0x000000013f077887 */ /* 0x000fcc0008000000 */
[----:B------:R-:W-:Y:S01]  /*dc60*/  ISETP.NE.AND P0, PT, RZ, UR7, PT ;  /* 0x00000007ff007c0c */ /* 0x000fe2000bf05270 */
[----:B--2---:R-:W-:-:S06]  /*dc70*/  WARPGROUP.ARRIVE ;  /* 0x00000000000079c5 */ /* 0x004fcc0000000000 */
[----:B------:R-:W-:Y:S03]  /*dc80*/  QGMMA.64x256x32.F32.E5M2.E5M2 R24, gdesc[UR16], R24, gsb0 ;  /* 0x03e00000101879f3 */ /* 0x000fe60008003818 */
[----:B------:R-:W-:-:S03]  /*dc90*/  WARPGROUP.DEPBAR.LE gsb0, 0x0 ;  /* 0x00008000000079c5 */ /* 0x000fc60000010000 */
[----:B0-----:R-:W-:Y:S05]  /*dca0*/  @!P0 BRA `(.L_x_28) ;  /* 0x0000003800fc8947 */ /* 0x001fea0003800000 */
[----:B-----5:R0:W-:Y:S04]  /*dcb0*/  STL [R1+0x698], R225 ;  /* 0x000698e101007387 */ /* 0x0201e80000100800 */
[----:B------:R2:W-:Y:S01]  /*dcc0*/  STL [R1+0x694], R226 ;  /* 0x000694e201007387 */ /* 0x0005e20000100800 */
[----:B0-----:R-:W-:-:S03]  /*dcd0*/  IMAD.MOV.U32 R225, RZ, RZ, R0 ;  /* 0x000000ffffe17224 */ /* 0x001fc600078e0000 */
[----:B--2---:R-:W2:Y:S04]  /*dce0*/  LDL R226, [R1+0x4] ;  /* 0x0000040001e27983 */ /* 0x004ea80000100800 */
[----:B------:R0:W-:Y:S04]  /*dcf0*/  STL [R1+0x690], R227 ;  /* 0x000690e301007387 */ /* 0x0001e80000100800 */
[----:B0-----:R-:W3:Y:S04]  /*dd00*/  LDL R227, [R1+0x8] ;  /* 0x0000080001e37983 */ /* 0x001ee80000100800 */
[----:B------:R0:W-:Y:S04]  /*dd10*/  STL [R1+0x68c], R228 ;  /* 0x00068ce401007387 */ /* 0x0001e80000100800 */
[----:B0-----:R-:W4:Y:S04]  /*dd20*/  LDL R228, [R1+0xc] ;  /* 0x00000c0001e47983 */ /* 0x001f280000100800 */
        /* <DEDUP_REMOVED lines=211> */
[----:B0-----:R-:W4:Y:S04]  /*ea60*/  LDL.LU R122, [R1+0x200] ;  /* 0x00020000017a7983 */ /* 0x001f280000300800 */
        /* <DEDUP_REMOVED lines=10> */
[----:B------:R-:W4:Y:S04]  /*eb10*/  LDL.LU R0, [R1+0x22c] ;  /* 0x00022c0001007983 */ /* 0x000f280000300800 */
        /* <DEDUP_REMOVED lines=37> */
[----:B0-----:R-:W4:Y:S04]  /*ed70*/  LDL.LU R146, [R1+0x210] ;  /* 0x0002100001927983 */ /* 0x001f280000300800 */
[----:B------:R0:W-:Y:S01]  /*ed80*/  STL [R1+0x480], R147 ;  /* 0x0004809301007387 */ /* 0x0001e20000100800 */
[----:B------:R-:W-:-:S03]  /*ed90*/  FADD R2, R225, R2 ;  /* 0x00000002e1027221 */ /* 0x000fc60000000000 */
[----:B0-----:R-:W4:Y:S04]  /*eda0*/  LDL R147, [R1+0x1f8] ;  /* 0x0001f80001937983 */ /* 0x001f280000100800 */
[----:B------:R0:W-:Y:S01]  /*edb0*/  STL [R1+0x47c], R148 ;  /* 0x00047c9401007387 */ /* 0x0001e20000100800 */
[----:B--2---:R-:W-:-:S01]  /*edc0*/  FADD R3, R226, R3 ;  /* 0x00000003e2037221 */ /* 0x004fc20000000000 */
[----:B---3--:R-:W-:Y:S02]  /*edd0*/  FADD R4, R227, R4 ;  /* 0x00000004e3047221 */ /* 0x008fe40000000000 */
[----:B0-----:R-:W2:Y:S04]  /*ede0*/  LDL R148, [R1+0x1c0] ;  /* 0x0001c00001947983 */ /* 0x001ea80000100800 */
[----:B------:R0:W-:Y:S01]  /*edf0*/  STL [R1+0x478], R149 ;  /* 0x0004789501007387 */ /* 0x0001e20000100800 */
[----:B----4-:R-:W-:-:S01]  /*ee00*/  FADD R5, R228, R5 ;  /* 0x00000005e4057221 */ /* 0x010fc20000000000 */
[----:B------:R-:W-:-:S02]  /*ee10*/  FADD R6, R229, R6 ;  /* 0x00000006e5067221 */ /* 0x000fc40000000000 */
[----:B0-----:R-:W3:Y:S04]  /*ee20*/  LDL R149, [R1+0x1f4] ;  /* 0x0001f40001957983 */ /* 0x001ee80000100800 */
[----:B------:R0:W-:Y:S01]  /*ee30*/  STL [R1+0x474], R150 ;  /* 0x0004749601007387 */ /* 0x0001e20000100800 */
[----:B------:R-:W-:-:S01]  /*ee40*/  FADD R7, R230, R7 ;  /* 0x00000007e6077221 */ /* 0x000fc20000000000 */
[----:B------:R-:W-:Y:S02]  /*ee50*/  FADD R8, R231, R8 ;  /* 0x00000008e7087221 */ /* 0x000fe40000000000 */
[----:B0-----:R-:W4:Y:S04]  /*ee60*/  LDL.LU R150, [R1+0x20c] ;  /* 0x00020c0001967983 */ /* 0x001f280000300800 */
[----:B------:R0:W-:Y:S01]  /*ee70*/  STL [R1+0x470], R151 ;  /* 0x0004709701007387 */ /* 0x0001e20000100800 */
[----:B------:R-:W-:-:S01]  /*ee80*/  FADD R9, R232, R9 ;  /* 0x00000009e8097221 */ /* 0x000fc20000000000 */
[----:B------:R-:W-:-:S02]  /*ee90*/  FADD R10, R233, R10 ;  /* 0x0000000ae90a7221 */ /* 0x000fc40000000000 */
[----:B0-----:R-:W3:Y:S04]  /*eea0*/  LDL R151, [R1+0x1f0] ;  /* 0x0001f00001977983 */ /* 0x001ee80000100800 */
[----:B------:R-:W2:Y:S04]  /*eeb0*/  LDL.LU R225, [R1+0x698] ;  /* 0x0006980001e17983 */ /* 0x000ea80000300800 */
[----:B------:R-:W4:Y:S04]  /*eec0*/  LDL.LU R226, [R1+0x694] ;  /* 0x0006940001e27983 */ /* 0x000f280000300800 */
[----:B------:R-:W3:Y:S04]  /*eed0*/  LDL.LU R227, [R1+0x690] ;  /* 0x0006900001e37983 */ /* 0x000ee80000300800 */
[----:B------:R-:W3:Y:S04]  /*eee0*/  LDL.LU R228, [R1+0x68c] ;  /* 0x00068c0001e47983 */ /* 0x000ee80000300800 */
[----:B------:R-:W3:Y:S01]  /*eef0*/  LDL.LU R229, [R1+0x688] ;  /* 0x0006880001e57983 */ /* 0x000ee20000300800 */
[----:B------:R-:W-:-:S03]  /*ef00*/  FADD R11, R234, R11 ;  /* 0x0000000bea0b7221 */ /* 0x000fc60000000000 */
[----:B------:R-:W3:Y:S01]  /*ef10*/  LDL.LU R230, [R1+0x684] ;  /* 0x0006840001e67983 */ /* 0x000ee20000300800 */
[----:B------:R-:W-:-:S03]  /*ef20*/  FADD R12, R235, R12 ;  /* 0x0000000ceb0c7221 */ /* 0x000fc60000000000 */
[----:B------:R-:W3:Y:S04]  /*ef30*/  LDL.LU R231, [R1+0x680] ;  /* 0x0006800001e77983 */ /* 0x000ee80000300800 */
[----:B------:R-:W3:Y:S04]  /*ef40*/  LDL.LU R232, [R1+0x67c] ;  /* 0x00067c0001e87983 */ /* 0x000ee80000300800 */
[----:B------:R-:W3:Y:S04]  /*ef50*/  LDL.LU R233, [R1+0x678] ;  /* 0x0006780001e97983 */ /* 0x000ee80000300800 */
[----:B------:R-:W3:Y:S04]  /*ef60*/  LDL.LU R234, [R1+0x674] ;  /* 0x0006740001ea7983 */ /* 0x000ee80000300800 */
[----:B------:R-:W3:Y:S01]  /*ef70*/  LDL.LU R235, [R1+0x670] ;  /* 0x0006700001eb7983 */ /* 0x000ee20000300800 */
[----:B------:R-:W-:-:S01]  /*ef80*/  FADD R13, R24, R13 ;  /* 0x0000000d180d7221 */ /* 0x000fc20000000000 */
[----:B------:R-:W-:Y:S01]  /*ef90*/  FADD R14, R25, R14 ;  /* 0x0000000e190e7221 */ /* 0x000fe20000000000 */
[----:B------:R-:W-:-:S01]  /*efa0*/  FADD R15, R26, R15 ;  /* 0x0000000f1a0f7221 */ /* 0x000fc20000000000 */
[----:B------:R-:W3:Y:S01]  /*efb0*/  LDL.LU R24, [R1+0x66c] ;  /* 0x00066c0001187983 */ /* 0x000ee20000300800 */
[----:B------:R-:W-:-:S01]  /*efc0*/  FADD R16, R27, R16 ;  /* 0x000000101b107221 */ /* 0x000fc20000000000 */
[----:B------:R-:W-:-:S02]  /*efd0*/  FADD R17, R28, R17 ;  /* 0x000000111c117221 */ /* 0x000fc40000000000 */
[----:B------:R-:W3:Y:S01]  /*efe0*/  LDL.LU R25, [R1+0x668] ;  /* 0x0006680001197983 */ /* 0x000ee20000300800 */
[----:B------:R-:W-:-:S03]  /*eff0*/  FADD R18, R29, R18 ;  /* 0x000000121d127221 */ /* 0x000fc60000000000 */
        /* <DEDUP_REMOVED lines=157> */
[----:B--2---:R-:W-:-:S03]  /*f9d0*/  FADD R225, R108, R225 ;  /* 0x000000e16ce17221 */ /* 0x004fc60000000000 */
[----:B------:R-:W2:Y:S01]  /*f9e0*/  LDL.LU R105, [R1+0x528] ;  /* 0x0005280001697983 */ /* 0x000ea20000300800 */
[----:B----4-:R-:W-:-:S03]  /*f9f0*/  FADD R226, R109, R226 ;  /* 0x000000e26de27221 */ /* 0x010fc60000000000 */
[----:B------:R-:W4:Y:S01]  /*fa00*/  LDL.LU R106, [R1+0x524] ;  /* 0x00052400016a7983 */ /* 0x000f220000300800 */
[----:B---3--:R-:W-:-:S03]  /*fa10*/  FADD R227, R110, R227 ;  /* 0x000000e36ee37221 */ /* 0x008fc60000000000 */
        /* <DEDUP_REMOVED lines=15> */
[----:B------:R-:W-:-:S01]  /*fb10*/  FADD R235, R118, R235 ;  /* 0x000000eb76eb7221 */ /* 0x000fc20000000000 */
[----:B------:R-:W-:Y:S02]  /*fb20*/  FADD R122, R121, R122 ;  /* 0x0000007a797a7221 */ /* 0x000fe40000000000 */
[----:B------:R-:W3:Y:S01]  /*fb30*/  LDL.LU R115, [R1+0x500] ;  /* 0x0005000001737983 */ /* 0x000ee20000300800 */
[----:B------:R-:W-:-:S03]  /*fb40*/  FADD R236, R119, R236 ;  /* 0x000000ec77ec7221 */ /* 0x000fc60000000000 */
[----:B------:R-:W3:Y:S01]  /*fb50*/  LDL.LU R116, [R1+0x4fc] ;  /* 0x0004fc0001747983 */ /* 0x000ee20000300800 */
[----:B------:R-:W-:-:S03]  /*fb60*/  FADD R237, R120, R237 ;  /* 0x000000ed78ed7221 */ /* 0x000fc60000000000 */
[----:B------:R-:W3:Y:S01]  /*fb70*/  LDL.LU R117, [R1+0x4f8] ;  /* 0x0004f80001757983 */ /* 0x000ee20000300800 */
[----:B------:R-:W-:-:S03]  /*fb80*/  FADD R124, R123, R124 ;  /* 0x0000007c7b7c7221 */ /* 0x000fc60000000000 */
[----:B------:R-:W3:Y:S04]  /*fb90*/  LDL.LU R118, [R1+0x4f4] ;  /* 0x0004f40001767983 */ /* 0x000ee80000300800 */
[----:B------:R-:W3:Y:S01]  /*fba0*/  LDL.LU R119, [R1+0x4f0] ;  /* 0x0004f00001777983 */ /* 0x000ee20000300800 */
[----:B------:R-:W-:-:S03]  /*fbb0*/  FADD R126, R125, R126 ;  /* 0x0000007e7d7e7221 */ /* 0x000fc60000000000 */
[----:B------:R-:W3:Y:S04]  /*fbc0*/  LDL.LU R120, [R1+0x4ec] ;  /* 0x0004ec0001787983 */ /* 0x000ee80000300800 */
[----:B------:R-:W3:Y:S04]  /*fbd0*/  LDL.LU R121, [R1+0x4e8] ;  /* 0x0004e80001797983 */ /* 0x000ee80000300800 */
[----:B------:R0:W-:Y:S01]  /*fbe0*/  STL [R1+0x200], R122 ;  /* 0x0002007a01007387 */ /* 0x0001e20000100800 */
[----:B------:R-:W-:-:S01]  /*fbf0*/  FADD R150, R127, R150 ;  /* 0x000000967f967221 */ /* 0x000fc20000000000 */
[----:B------:R-:W-:Y:S01]  /*fc00*/  FADD R146, R148, R146 ;  /* 0x0000009294927221 */ /* 0x000fe20000000000 */
[----:B------:R-:W-:-:S01]  /*fc10*/  FADD R143, R144, R143 ;  /* 0x0000008f908f7221 */ /* 0x000fc20000000000 */
[----:B------:R-:W-:Y:S01]  /*fc20*/  FADD R141, R142, R141 ;  /* 0x0000008d8e8d7221 */ /* 0x000fe20000000000 */
[----:B0-----:R-:W3:Y:S04]  /*fc30*/  LDL.LU R122, [R1+0x4e4] ;  /* 0x0004e400017a7983 */ /* 0x001ee80000300800 */
[----:B------:R-:W3:Y:S04]  /*fc40*/  LDL.LU R123, [R1+0x4e0] ;  /* 0x0004e000017b7983 */ /* 0x000ee80000300800 */
[----:B------:R0:W-:Y:S01]  /*fc50*/  STL [R1+0x204], R124 ;  /* 0x0002047c01007387 */ /* 0x0001e20000100800 */
[----:B------:R-:W-:-:S01]  /*fc60*/  FADD R139, R140, R139 ;  /* 0x0000008b8c8b7221 */ /* 0x000fc20000000000 */
[----:B------:R-:W-:Y:S01]  /*fc70*/  FADD R137, R138, R137 ;  /* 0x000000898a897221 */ /* 0x000fe20000000000 */
[----:B------:R-:W-:-:S01]  /*fc80*/  FADD R135, R136, R135 ;  /* 0x0000008788877221 */ /* 0x000fc20000000000 */
[----:B0-----:R-:W3:Y:S04]  /*fc90*/  LDL.LU R124, [R1+0x4dc] ;  /* 0x0004dc00017c7983 */ /* 0x001ee80000300800 */
[----:B------:R-:W3:Y:S04]  /*fca0*/  LDL.LU R125, [R1+0x4d8] ;  /* 0x0004d800017d7983 */ /* 0x000ee80000300800 */
[----:B------:R0:W-:Y:S01]  /*fcb0*/  STL [R1+0x208], R126 ;  /* 0x0002087e01007387 */ /* 0x0001e20000100800 */
[----:B------:R-:W-:-:S01]  /*fcc0*/  FADD R131, R133, R131 ;  /* 0x0000008385837221 */ /* 0x000fc20000000000 */
[----:B------:R-:W-:-:S02]  /*fcd0*/  FADD R0, R129, R0 ;  /* 0x0000000081007221 */ /* 0x000fc40000000000 */
[----:B0-----:R-:W3:Y:S04]  /*fce0*/  LDL.LU R126, [R1+0x4d4] ;  /* 0x0004d400017e7983 */ /* 0x001ee80000300800 */
[----:B------:R-:W3:Y:S04]  /*fcf0*/  LDL.LU R127, [R1+0x4d0] ;  /* 0x0004d000017f7983 */ /* 0x000ee80000300800 */
[----:B------:R-:W-:Y:S04]  /*fd00*/  STL [R1+0x20c], R150 ;  /* 0x00020c9601007387 */ /* 0x000fe80000100800 */
[----:B------:R-:W-:Y:S04]  /*fd10*/  STL [R1+0x210], R146 ;  /* 0x0002109201007387 */ /* 0x000fe80000100800 */
[----:B------:R-:W-:Y:S04]  /*fd20*/  STL [R1+0x214], R143 ;  /* 0x0002148f01007387 */ /* 0x000fe80000100800 */
[----:B------:R-:W-:Y:S04]  /*fd30*/  STL [R1+0x218], R141 ;  /* 0x0002188d01007387 */ /* 0x000fe80000100800 */
[----:B------:R-:W-:Y:S04]  /*fd40*/  STL [R1+0x21c], R139 ;  /* 0x00021c8b01007387 */ /* 0x000fe80000100800 */
[----:B------:R-:W-:Y:S04]  /*fd50*/  STL [R1+0x220], R137 ;  /* 0x0002208901007387 */ /* 0x000fe80000100800 */
[----:B------:R-:W2:Y:S04]  /*fd60*/  LDL.LU R129, [R1+0x230] ;  /* 0x0002300001817983 */ /* 0x000ea80000300800 */
[----:B------:R-:W-:Y:S04]  /*fd70*/  STL [R1+0x224], R135 ;  /* 0x0002248701007387 */ /* 0x000fe80000100800 */
[----:B------:R0:W-:Y:S04]  /*fd80*/  STL [R1+0x228], R131 ;  /* 0x0002288301007387 */ /* 0x0001e80000100800 */
[----:B0-----:R-:W4:Y:S04]  /*fd90*/  LDL.LU R131, [R1+0x234] ;  /* 0x0002340001837983 */ /* 0x001f280000300800 */
[----:B------:R-:W3:Y:S04]  /*fda0*/  LDL.LU R133, [R1+0x238] ;  /* 0x0002380001857983 */ /* 0x000ee80000300800 */
[----:B------:R0:W-:Y:S04]  /*fdb0*/  STL [R1+0x22c], R0 ;  /* 0x00022c0001007387 */ /* 0x0001e80000100800 */
[----:B------:R-:W3:Y:S04]  /*fdc0*/  LDL.LU R135, [R1+0x23c] ;  /* 0x00023c0001877983 */ /* 0x000ee80000300800 */
        /* <DEDUP_REMOVED lines=12> */
[----:B0-----:R-:W3:Y:S01]  /*fe90*/  LDL.LU R0, [R1+0x270] ;  /* 0x0002700001007983 */ /* 0x001ee20000300800 */
[----:B--2---:R-:W-:-:S03]  /*fea0*/  FADD R129, R128, R129 ;  /* 0x0000008180817221 */ /* 0x004fc60000000000 */
[----:B------:R-:W2:Y:S04]  /*feb0*/  LDL.LU R128, [R1+0x4cc] ;  /* 0x0004cc0001807983 */ /* 0x000ea80000300800 */
[----:B------:R0:W-:Y:S04]  /*fec0*/  STL [R1+0x230], R129 ;  /* 0x0002308101007387 */ /* 0x0001e80000100800 */
[----:B0-----:R-:W2:Y:S01]  /*fed0*/  LDL.LU R129, [R1+0x4c8] ;  /* 0x0004c80001817983 */ /* 0x001ea20000300800 */
[----:B----4-:R-:W-:-:S03]  /*fee0*/  FADD R131, R130, R131 ;  /* 0x0000008382837221 */ /* 0x010fc60000000000 */
[----:B------:R-:W4:Y:S01]  /*fef0*/  LDL.LU R130, [R1+0x4c4] ;  /* 0x0004c40001827983 */ /* 0x000f220000300800 */
[----:B---3--:R-:W-:-:S03]  /*ff00*/  FADD R133, R132, R133 ;  /* 0x0000008584857221 */ /* 0x008fc60000000000 */
[----:B------:R0:W-:Y:S01]  /*ff10*/  STL [R1+0x234], R131 ;  /* 0x0002348301007387 */ /* 0x0001e20000100800 */
[----:B------:R-:W-:-:S03]  /*ff20*/  FADD R135, R134, R135 ;  /* 0x0000008786877221 */ /* 0x000fc60000000000 */
[----:B0-----:R-:W3:Y:S01]  /*ff30*/  LDL.LU R131, [R1+0x4c0] ;  /* 0x0004c00001837983 */ /* 0x001ee20000300800 */
[----:B------:R-:W-:-:S03]  /*ff40*/  FADD R150, R151, R150 ;  /* 0x0000009697967221 */ /* 0x000fc60000000000 */
[----:B------:R-:W3:Y:S01]  /*ff50*/  LDL.LU R132, [R1+0x4bc] ;  /* 0x0004bc0001847983 */ /* 0x000ee20000300800 */
[----:B------:R-:W-:-:S03]  /*ff60*/  FADD R148, R149, R148 ;  /* 0x0000009495947221 */ /* 0x000fc60000000000 */
[----:B------:R0:W-:Y:S01]  /*ff70*/  STL [R1+0x238], R133 ;  /* 0x0002388501007387 */ /* 0x0001e20000100800 */
[----:B------:R-:W-:-:S01]  /*ff80*/  FADD R146, R147, R146 ;  /* 0x0000009293927221 */ /* 0x000fc20000000000 */
[----:B------:R-:W-:Y:S02]  /*ff90*/  FADD R144, R145, R144 ;  /* 0x0000009091907221 */ /* 0x000fe40000000000 */
[----:B0-----:R-:W3:Y:S01]  /*ffa0*/  LDL.LU R133, [R1+0x4b8] ;  /* 0x0004b80001857983 */ /* 0x001ee20000300800 */
[----:B------:R-:W-:-:S03]  /*ffb0*/  FADD R143, R24, R143 ;  /* 0x0000008f188f7221 */ /* 0x000fc60000000000 */
[----:B------:R-:W3:Y:S01]  /*ffc0*/  LDL.LU R134, [R1+0x4b4] ;  /* 0x0004b40001867983 */ /* 0x000ee20000300800 */
[----:B------:R-:W-:-:S03]  /*ffd0*/  FADD R142, R25, R142 ;  /* 0x0000008e198e7221 */ /* 0x000fc60000000000 */
[----:B------:R0:W-:Y:S01]  /*ffe0*/  STL [R1+0x23c], R135 ;  /* 0x00023c8701007387 */ /* 0x0001e20000100800 */
[----:B------:R-:W-:-:S01]  /*fff0*/  FADD R141, R26, R141 ;  /* 0x0000008d1a8d7221 */ /* 0x000fc20000000000 */
[----:B------:R-:W-:Y:S01]  /*10000*/  FADD R140, R27, R140 ;  /* 0x0000008c1b8c7221 */ /* 0x000fe20000000000 */
[----:B------:R-:W-:-:S01]  /*10010*/  FADD R139, R28, R139 ;  /* 0x0000008b1c8b7221 */ /* 0x000fc20000000000 */
[----:B0-----:R-:W3:Y:S01]  /*10020*/  LDL.LU R135, [R1+0x4b0] ;  /* 0x0004b00001877983 */ /* 0x001ee20000300800 */
[----:B------:R-:W-:-:S03]  /*10030*/  FADD R138, R29, R138 ;  /* 0x0000008a1d8a7221 */ /* 0x000fc60000000000 */
[----:B------:R0:W-:Y:S01]  /*10040*/  STL [R1+0x240], R150 ;  /* 0x0002409601007387 */ /* 0x0001e20000100800 */
[----:B------:R-:W-:-:S03]  /*10050*/  FADD R137, R30, R137 ;  /* 0x000000891e897221 */ /* 0x000fc60000000000 */
[----:B------:R1:W-:Y:S01]  /*10060*/  STL [R1+0x244], R148 ;  /* 0x0002449401007387 */ /* 0x0003e20000100800 */
[----:B------:R-:W-:-:S03]  /*10070*/  FADD R136, R31, R136 ;  /* 0x000000881f887221 */ /* 0x000fc60000000000 */
[----:B------:R1:W-:Y:S01]  /*10080*/  STL [R1+0x248], R146 ;  /* 0x0002489201007387 */ /* 0x0003e20000100800 */
[----:B------:R-:W-:-:S03]  /*10090*/  FADD R0, R32, R0 ;  /* 0x0000000020007221 */ /* 0x000fc60000000000 */
[----:B------:R1:W-:Y:S04]  /*100a0*/  STL [R1+0x24c], R144 ;  /* 0x00024c9001007387 */ /* 0x0003e80000100800 */
[----:B------:R1:W-:Y:S04]  /*100b0*/  STL [R1+0x250], R143 ;  /* 0x0002508f01007387 */ /* 0x0003e80000100800 */
[----:B------:R1:W-:Y:S04]  /*100c0*/  STL [R1+0x254], R142 ;  /* 0x0002548e01007387 */ /* 0x0003e80000100800 */
[----:B------:R1:W-:Y:S04]  /*100d0*/  STL [R1+0x258], R141 ;  /* 0x0002588d01007387 */ /* 0x0003e80000100800 */
[----:B------:R1:W-:Y:S04]  /*100e0*/  STL [R1+0x25c], R140 ;  /* 0x00025c8c01007387 */ /* 0x0003e80000100800 */
[----:B------:R1:W-:Y:S04]  /*100f0*/  STL [R1+0x260], R139 ;  /* 0x0002608b01007387 */ /* 0x0003e80000100800 */
[----:B------:R1:W-:Y:S04]  /*10100*/  STL [R1+0x264], R138 ;  /* 0x0002648a01007387 */ /* 0x0003e80000100800 */
[----:B------:R-:W2:Y:S04]  /*10110*/  LDL.LU R151, [R1+0x274] ;  /* 0x0002740001977983 */ /* 0x000ea80000300800 */
[----:B------:R1:W-:Y:S04]  /*10120*/  STL [R1+0x268], R137 ;  /* 0x0002688901007387 */ /* 0x0003e80000100800 */
[----:B0-----:R-:W4:Y:S04]  /*10130*/  LDL.LU R150, [R1+0x278] ;  /* 0x0002780001967983 */ /* 0x001f280000300800 */
[----:B------:R0:W-:Y:S04]  /*10140*/  STL [R1+0x26c], R136 ;  /* 0x00026c8801007387 */ /* 0x0001e80000100800 */
[----:B------:R-:W3:Y:S04]  /*10150*/  LDL.LU R149, [R1+0x27c] ;  /* 0x00027c0001957983 */ /* 0x000ee80000300800 */
[----:B------:R0:W-:Y:S04]  /*10160*/  STL [R1+0x270], R0 ;  /* 0x0002700001007387 */ /* 0x0001e80000100800 */
[----:B-1----:R-:W3:Y:S04]  /*10170*/  LDL.LU R148, [R1+0x280] ;  /* 0x0002800001947983 */ /* 0x002ee80000300800 */
        /* <DEDUP_REMOVED lines=11> */
[----:B0-----:R-:W3:Y:S04]  /*10230*/  LDL.LU R136, [R1+0x2b0] ;  /* 0x0002b00001887983 */ /* 0x001ee80000300800 */
[----:B------:R-:W3:Y:S01]  /*10240*/  LDL.LU R0, [R1+0x2b4] ;  /* 0x0002b40001007983 */ /* 0x000ee20000300800 */
[----:B--2---:R-:W-:-:S05]  /*10250*/  FADD R151, R33, R151 ;  /* 0x0000009721977221 */ /* 0x004fca0000000000 */
[----:B------:R0:W-:Y:S01]  /*10260*/  STL [R1+0x274], R151 ;  /* 0x0002749701007387 */ /* 0x0001e20000100800 */
[----:B----4-:R-:W-:-:S05]  /*10270*/  FADD R150, R34, R150 ;  /* 0x0000009622967221 */ /* 0x010fca0000000000 */
[----:B------:R1:W-:Y:S01]  /*10280*/  STL [R1+0x278], R150 ;  /* 0x0002789601007387 */ /* 0x0003e20000100800 */
[----:B---3--:R-:W-:-:S05]  /*10290*/  FADD R149, R35, R149 ;  /* 0x0000009523957221 */ /* 0x008fca0000000000 */
[----:B------:R2:W-:Y:S01]  /*102a0*/  STL [R1+0x27c], R149 ;  /* 0x00027c9501007387 */ /* 0x0005e20000100800 */
[----:B------:R-:W-:-:S01]  /*102b0*/  FADD R148, R36, R148 ;  /* 0x0000009424947221 */ /* 0x000fc20000000000 */
[----:B------:R-:W-:-:S04]  /*102c0*/  FADD R147, R37, R147 ;  /* 0x0000009325937221 */ /* 0x000fc80000000000 */
[----:B------:R3:W-:Y:S01]  /*102d0*/  STL [R1+0x280], R148 ;  /* 0x0002809401007387 */ /* 0x0007e20000100800 */
[----:B------:R-:W-:-:S03]  /*102e0*/  FADD R146, R38, R146 ;  /* 0x0000009226927221 */ /* 0x000fc60000000000 */
        /* <DEDUP_REMOVED lines=20> */
[----:B0-----:R-:W4:Y:S01]  /*10430*/  LDL.LU R151, [R1+0x2b8] ;  /* 0x0002b80001977983 */ /* 0x001f220000300800 */
[----:B------:R-:W-:-:S03]  /*10440*/  FADD R0, R49, R0 ;  /* 0x0000000031007221 */ /* 0x000fc60000000000 */
[----:B------:R0:W-:Y:S04]  /*10450*/  STL [R1+0x2ac], R137 ;  /* 0x0002ac8901007387 */ /* 0x0001e80000100800 */
[----:B-1----:R-:W4:Y:S04]  /*10460*/  LDL.LU R150, [R1+0x2bc] ;  /* 0x0002bc0001967983 */ /* 0x002f280000300800 */
[----:B------:R1:W-:Y:S04]  /*10470*/  STL [R1+0x2b0], R136 ;  /* 0x0002b08801007387 */ /* 0x0003e80000100800 */
[----:B--2---:R-:W2:Y:S04]  /*10480*/  LDL.LU R149, [R1+0x2c0] ;  /* 0x0002c00001957983 */ /* 0x004ea80000300800 */
[----:B------:R1:W-:Y:S04]  /*10490*/  STL [R1+0x2b4], R0 ;  /* 0x0002b40001007387 */ /* 0x0003e80000100800 */
[----:B---3--:R-:W3:Y:S04]  /*104a0*/  LDL.LU R148, [R1+0x2c4] ;  /* 0x0002c40001947983 */ /* 0x008ee80000300800 */
[----:B----4-:R-:W4:Y:S04]  /*104b0*/  LDL.LU R147, [R1+0x2c8] ;  /* 0x0002c80001937983 */ /* 0x010f280000300800 */
[----:B------:R-:W4:Y:S04]  /*104c0*/  LDL.LU R146, [R1+0x2cc] ;  /* 0x0002cc0001927983 */ /* 0x000f280000300800 */
        /* <DEDUP_REMOVED lines=8> */
[----:B0-----:R-:W4:Y:S04]  /*10550*/  LDL.LU R137, [R1+0x2f0] ;  /* 0x0002f00001897983 */ /* 0x001f280000300800 */
[----:B-1----:R-:W4:Y:S04]  /*10560*/  LDL.LU R136, [R1+0x2f4] ;  /* 0x0002f40001887983 */ /* 0x002f280000300800 */
[----:B------:R-:W4:Y:S01]  /*10570*/  LDL.LU R0, [R1+0x2f8] ;  /* 0x0002f80001007983 */ /* 0x000f220000300800 */
[----:B------:R-:W-:-:S01]  /*10580*/  FADD R151, R50, R151 ;  /* 0x0000009732977221 */ /* 0x000fc20000000000 */
[----:B------:R-:W-:-:S04]  /*10590*/  FADD R150, R51, R150 ;  /* 0x0000009633967221 */ /* 0x000fc80000000000 */
[----:B------:R0:W-:Y:S01]  /*105a0*/  STL [R1+0x2b8], R151 ;  /* 0x0002b89701007387 */ /* 0x0001e20000100800 */
[----:B--2---:R-:W-:-:S03]  /*105b0*/  FADD R149, R52, R149 ;  /* 0x0000009534957221 */ /* 0x004fc60000000000 */
[----:B------:R1:W-:Y:S01]  /*105c0*/  STL [R1+0x2bc], R150 ;  /* 0x0002bc9601007387 */ /* 0x0003e20000100800 */
[----:B---3--:R-:W-:-:S03]  /*105d0*/  FADD R148, R53, R148 ;  /* 0x0000009435947221 */ /* 0x008fc60000000000 */
[----:B------:R2:W-:Y:S01]  /*105e0*/  STL [R1+0x2c0], R149 ;  /* 0x0002c09501007387 */ /* 0x0005e20000100800 */
[----:B----4-:R-:W-:-:S03]  /*105f0*/  FADD R147, R54, R147 ;  /* 0x0000009336937221 */ /* 0x010fc60000000000 */
        /* <DEDUP_REMOVED lines=198> */
[----:B------:R-:W-:Y:S01]  /*11260*/  STL [R1+0x3c8], R151 ;  /* 0x0003c89701007387 */ /* 0x000fe20000100800 */
[----:B--2---:R-:W-:-:S03]  /*11270*/  FADD R149, R120, R149 ;  /* 0x0000009578957221 */ /* 0x004fc60000000000 */
[----:B------:R-:W-:Y:S01]  /*11280*/  STL [R1+0x3cc], R150 ;  /* 0x0003cc9601007387 */ /* 0x000fe20000100800 */
[----:B---3--:R-:W-:-:S03]  /*11290*/  FADD R148, R121, R148 ;  /* 0x0000009479947221 */ /* 0x008fc60000000000 */
[----:B------:R-:W-:Y:S01]  /*112a0*/  STL [R1+0x3d0], R149 ;  /* 0x0003d09501007387 */ /* 0x000fe20000100800 */
[----:B----4-:R-:W-:-:S03]  /*112b0*/  FADD R147, R122, R147 ;  /* 0x000000937a937221 */ /* 0x010fc60000000000 */
[----:B------:R-:W-:Y:S01]  /*112c0*/  STL [R1+0x3d4], R148 ;  /* 0x0003d49401007387 */ /* 0x000fe20000100800 */
[----:B------:R-:W-:-:S03]  /*112d0*/  FADD R146, R123, R146 ;  /* 0x000000927b927221 */ /* 0x000fc60000000000 */
        /* <DEDUP_REMOVED lines=17> */
[----:B------:R-:W-:-:S01]  /*113f0*/  FADD R137, R132, R137 ;  /* 0x0000008984897221 */ /* 0x000fc20000000000 */
[----:B------:R-:W-:Y:S02]  /*11400*/  FADD R136, R133, R136 ;  /* 0x0000008885887221 */ /* 0x000fe40000000000 */
[----:B------:R-:W-:Y:S04]  /*11410*/  STL [R1+0x3fc], R138 ;  /* 0x0003fc8a01007387 */ /* 0x000fe80000100800 */
[----:B------:R0:W-:Y:S04]  /*11420*/  STL [R1+0x404], R136 ;  /* 0x0004048801007387 */ /* 0x0001e80000100800 */
[----:B------:R1:W-:Y:S04]  /*11430*/  STL [R1+0x400], R137 ;  /* 0x0004008901007387 */ /* 0x0003e80000100800 */
[----:B0-----:R-:W2:Y:S01]  /*11440*/  LDL.LU R136, [R1+0x40c] ;  /* 0x00040c0001887983 */ /* 0x001ea20000300800 */
[----:B------:R-:W-:-:S03]  /*11450*/  FADD R0, R134, R0 ;  /* 0x0000000086007221 */ /* 0x000fc60000000000 */
[----:B-1----:R-:W3:Y:S04]  /*11460*/  LDL.LU R137, [R1+0x410] ;  /* 0x0004100001897983 */ /* 0x002ee80000300800 */
[----:B------:R-:W4:Y:S04]  /*11470*/  LDL.LU R138, [R1+0x414] ;  /* 0x00041400018a7983 */ /* 0x000f280000300800 */
[----:B------:R0:W-:Y:S04]  /*11480*/  STL [R1+0x408], R0 ;  /* 0x0004080001007387 */ /* 0x0001e80000100800 */
        /* <DEDUP_REMOVED lines=13> */
[----:B0-----:R-:W4:Y:S01]  /*11560*/  LDL.LU R0, [R1+0x44c] ;  /* 0x00044c0001007983 */ /* 0x001f220000300800 */
[----:B--2---:R-:W-:-:S05]  /*11570*/  FADD R136, R135, R136 ;  /* 0x0000008887887221 */ /* 0x004fca0000000000 */
[----:B------:R0:W-:Y:S04]  /*11580*/  STL [R1+0x40c], R136 ;  /* 0x00040c8801007387 */ /* 0x0001e80000100800 */
[----:B0-----:R-:W3:Y:S02]  /*11590*/  LDL.LU R136, [R1+0x4ac] ;  /* 0x0004ac0001887983 */ /* 0x001ee40000300800 */
[----:B---3--:R-:W-:-:S05]  /*115a0*/  FADD R137, R136, R137 ;  /* 0x0000008988897221 */ /* 0x008fca0000000000 */
[----:B------:R0:W-:Y:S04]  /*115b0*/  STL [R1+0x410], R137 ;  /* 0x0004108901007387 */ /* 0x0001e80000100800 */
[----:B0-----:R-:W4:Y:S02]  /*115c0*/  LDL.LU R137, [R1+0x4a8] ;  /* 0x0004a80001897983 */ /* 0x001f240000300800 */
[----:B----4-:R-:W-:-:S05]  /*115d0*/  FADD R138, R137, R138 ;  /* 0x0000008a898a7221 */ /* 0x010fca0000000000 */
[----:B------:R0:W-:Y:S04]  /*115e0*/  STL [R1+0x414], R138 ;  /* 0x0004148a01007387 */ /* 0x0001e80000100800 */
[----:B0-----:R-:W2:Y:S02]  /*115f0*/  LDL.LU R138, [R1+0x4a4] ;  /* 0x0004a400018a7983 */ /* 0x001ea40000300800 */
[----:B--2---:R-:W-:-:S05]  /*11600*/  FADD R139, R138, R139 ;  /* 0x0000008b8a8b7221 */ /* 0x004fca0000000000 */
        /* <DEDUP_REMOVED lines=37> */
[----:B0-----:R-:W2:Y:S01]  /*11860*/  LDL.LU R151, [R1+0x470] ;  /* 0x0004700001977983 */ /* 0x001ea20000300800 */
[----:B------:R-:W-:Y:S01]  /*11870*/  UMOV UR6, URZ ;  /* 0x0000003f00067c82 */ /* 0x000fe20008000000 */
[----:B--2---:R-:W-:-:S05]  /*11880*/  FADD R0, R0, R151 ;  /* 0x0000009700007221 */ /* 0x004fca0000000000 */
[----:B------:R0:W-:Y:S02]  /*11890*/  STL [R1+0x44c], R0 ;  /* 0x00044c0001007387 */ /* 0x0001e40000100800 */
.L_x_28:
[----:B------:R-:W-:Y:S05]  /*118a0*/  @!P1 BRA `(.L_x_29) ;  /* 0x0000000000049947 */ /* 0x000fea0003800000 */
[----:B------:R-:W-:Y:S01]  /*118b0*/  BPT.TRAP 0x1 ;  /* 0x000000040000795c */ /* 0x000fe20000300000 */
.L_x_29:
[----:B0-----:R-:W2:Y:S04]  /*118c0*/  LDL R0, [R1+0x450] ;  /* 0x0004500001007983 */ /* 0x001ea80000100800 */
[----:B-----5:R0:W-:Y:S04]  /*118d0*/  STL [R1+0x470], R2 ;  /* 0x0004700201007387 */ /* 0x0201e80000100800 */
[----:B0-----:R-:W3:Y:S01]  /*118e0*/  LDL R2, [R1+0x454] ;  /* 0x0004540001027983 */ /* 0x001ee20000100800 */
[----:B--2---:R-:W-:Y:S01]  /*118f0*/  ISETP.NE.AND P0, PT, R0, RZ, PT ;  /* 0x000000ff0000720c */ /* 0x004fe20003f05270 */
[----:B------:R-:W-:-:S12]  /*11900*/  IMAD.U32 R0, RZ, RZ, UR25 ;  /* 0x00000019ff007e24 */ /* 0x000fd8000f8e00ff */
[----:B------:R-:W-:-:S05]  /*11910*/  @P0 LEA R0, R0, UR12, 0x3 ;  /* 0x0000000c00000c11 */ /* 0x000fca000f8e18ff */
[----:B------:R-:W-:-:S05]  /*11920*/  @P0 VIADD R0, R0, 0x18 ;  /* 0x0000001800000836 */ /* 0x000fca0000000000 */
[----:B---3--:R-:W-:Y:S02]  /*11930*/  @P0 PRMT R0, R2, 0x654, R0 ;  /* 0x0000065402000816 */ /* 0x008fe40000000000 */
[----:B------:R0:W5:Y:S01]  /*11940*/  LDL.LU R2, [R1+0x470] ;  /* 0x0004700001027983 */ /* 0x0001620000300800 */
[----:B------:R-:W-:Y:S01]  /*11950*/  UISETP.GT.U32.AND UP0, UPT, UR13, 0x1, UPT ;  /* 0x000000010d00788c */ /* 0x000fe2000bf04070 */
[----:B------:R0:W-:Y:S05]  /*11960*/  @P0 SYNCS.ARRIVE.TRANS64.RED.A1T0 RZ, [R0+URZ], RZ ;  /* 0x000000ff00ff09a7 */ /* 0x0001ea000810043f */
[----:B------:R-:W-:-:S13]  /*11970*/  PLOP3.LUT P0, PT, PT, PT, UP0, 0x80, 0x0 ;  /* 0x000000000000781c */ /* 0x000fda0003f0f008 */
[----:B0-----:R-:W-:Y:S05]  /*11980*/  @P0 BRA `(.L_x_30) ;  /* 0x0000000000040947 */ /* 0x001fea0003800000 */
[----:B------:R-:W-:Y:S01]  /*11990*/  BPT.TRAP 0x1 ;  /* 0x000000040000795c */ /* 0x000fe20000300000 */
.L_x_30:
[----:B------:R-:W-:Y:S02]  /*119a0*/  UISETP.GT.AND UP2, UPT, UR26, 0x1, UPT ;  /* 0x000000011a00788c */ /* 0x000fe4000bf44270 */
[----:B------:R-:W-:Y:S02]  /*119b0*/  UIADD3 UR23, UR23, 0x1, URZ ;  /* 0x0000000117177890 */ /* 0x000fe4000fffe03f */
[----:B------:R-:W-:Y:S02]  /*119c0*/  UIADD3 UR25, UR25, 0x1, URZ ;  /* 0x0000000119197890 */ /* 0x000fe4000fffe03f */
[----:B------:R-:W-:Y:S01]  /*119d0*/  PLOP3.LUT P0, PT, PT, PT, UP2, 0x80, 0x0 ;  /* 0x000000000000781c */ /* 0x000fe20003f0f028 */
[----:B------:R-:W-:Y:S02]  /*119e0*/  UISETP.NE.AND UP0, UPT, UR23, 0x3, UPT ;  /* 0x000000031700788c */ /* 0x000fe4000bf05270 */
[----:B------:R-:W-:Y:S02]  /*119f0*/  UIADD3 UR16, UR26, -0x1, URZ ;  /* 0xffffffff1a107890 */ /* 0x000fe4000fffe03f */
[----:B------:R-:W-:-:S02]  /*11a00*/  USEL UR8, URZ, 0x1, UP0 ;  /* 0x000000013f087887 */ /* 0x000fc40008000000 */
[----:B------:R-:W-:Y:S02]  /*11a10*/  UISETP.NE.AND UP1, UPT, UR25, 0x3, UPT ;  /* 0x000000031900788c */ /* 0x000fe4000bf25270 */
[----:B------:R-:W-:Y:S02]  /*11a20*/  ULOP3.LUT UR24, UR24, UR8, URZ, 0x3c, !UPT ;  /* 0x0000000818187292 */ /* 0x000fe4000f8e3c3f */
[----:B------:R-:W-:Y:S02]  /*11a30*/  USEL UR23, UR23, URZ, UP0 ;  /* 0x0000003f17177287 */ /* 0x000fe40008000000 */
[----:B------:R-:W-:Y:S01]  /*11a40*/  USEL UR25, UR25, URZ, UP1 ;  /* 0x0000003f19197287 */ /* 0x000fe20008800000 */
[----:B------:R-:W-:Y:S01]  /*11a50*/  UMOV UR8, 0x1 ;  /* 0x0000000100087882 */ /* 0x000fe20000000000 */
[----:B------:R-:W-:Y:S01]  /*11a60*/  UMOV UR26, UR16 ;  /* 0x00000010001a7c82 */ /* 0x000fe20008000000 */
[----:B------:R-:W-:Y:S09]  /*11a70*/  @P0 BRA `(.L_x_31) ;  /* 0xffffff74006c0947 */ /* 0x000ff2000383ffff */
.L_x_23:
[----:B------:R-:W-:-:S04]  /*11a80*/  UISETP.NE.AND UP0, UPT, UR6, URZ, UPT ;  /* 0x0000003f0600728c */ /* 0x000fc8000bf05270 */
[----:B------:R-:W-:-:S06]  /*11a90*/  USEL UR6, URZ, 0x1, !UP0 ;  /* 0x000000013f067887 */ /* 0x000fcc000c000000 */
[----:B------:R-:W-:-:S13]  /*11aa0*/  ISETP.NE.AND P0, PT, RZ, UR6, PT ;  /* 0x00000006ff007c0c */ /* 0x000fda000bf05270 */
[----:B------:R-:W-:Y:S05]  /*11ab0*/  @!P0 BRA `(.L_x_32) ;  /* 0x0000003800188947 */ /* 0x000fea0003800000 */
[----:B------:R2:W-:Y:S04]  /*11ac0*/  STL [R1+0x628], R41 ;  /* 0x0006282901007387 */ /* 0x0005e80000100800 */
[----:B--2---:R-:W2:Y:S04]  /*11ad0*/  LDL.LU R41, [R1] ;  /* 0x0000000001297983 */ /* 0x004ea80000300800 */
[----:B------:R3:W-:Y:S04]  /*11ae0*/  STL [R1+0x624], R42 ;  /* 0x0006242a01007387 */ /* 0x0007e80000100800 */
[----:B---3--:R-:W3:Y:S04]  /*11af0*/  LDL.LU R42, [R1+0x4] ;  /* 0x00000400012a7983 */ /* 0x008ee80000300800 */
[----:B------:R4:W-:Y:S04]  /*11b00*/  STL [R1+0x620], R43 ;  /* 0x0006202b01007387 */ /* 0x0009e80000100800 */
[----:B----4-:R-:W4:Y:S04]  /*11b10*/  LDL.LU R43, [R1+0x8] ;  /* 0x00000800012b7983 */ /* 0x010f280000300800 */
[----:B------:R0:W-:Y:S04]  /*11b20*/  STL [R1+0x61c], R44 ;  /* 0x00061c2c01007387 */ /* 0x0001e80000100800 */
[----:B0-----:R-:W4:Y:S04]  /*11b30*/  LDL.LU R44, [R1+0xc] ;  /* 0x00000c00012c7983 */ /* 0x001f280000300800 */
        /* <DEDUP_REMOVED lines=144> */
[----:B------:R-:W4:Y:S04]  /*12440*/  LDL.LU R0, [R1+0x204] ;  /* 0x0002040001007983 */ /* 0x000f280000300800 */
        /* <DEDUP_REMOVED lines=69> */
[----:B0-----:R-:W4:Y:S01]  /*128a0*/  LDL.LU R151, [R1+0x130] ;  /* 0x0001300001977983 */ /* 0x001f220000300800 */
[----:B--2--5:R-:W-:Y:S01]  /*128b0*/  FADD R2, R41, R2 ;  /* 0x0000000229027221 */ /* 0x024fe20000000000 */
[----:B---3--:R-:W-:Y:S01]  /*128c0*/  FADD R3, R42, R3 ;  /* 0x000000032a037221 */ /* 0x008fe20000000000 */
[----:B----4-:R-:W-:Y:S01]  /*128d0*/  FADD R4, R43, R4 ;  /* 0x000000042b047221 */ /* 0x010fe20000000000 */
[----:B------:R-:W2:Y:S01]  /*128e0*/  LDL.LU R41, [R1+0x628] ;  /* 0x0006280001297983 */ /* 0x000ea20000300800 */
[----:B------:R-:W-:Y:S01]  /*128f0*/  FADD R5, R44, R5 ;  /* 0x000000052c057221 */ /* 0x000fe20000000000 */
[----:B------:R-:W-:-:S02]  /*12900*/  FADD R6, R45, R6 ;  /* 0x000000062d067221 */ /* 0x000fc40000000000 */
[----:B------:R-:W3:Y:S01]  /*12910*/  LDL.LU R42, [R1+0x624] ;  /* 0x00062400012a7983 */ /* 0x000ee20000300800 */
[----:B------:R-:W-:-:S03]  /*12920*/  FADD R7, R46, R7 ;  /* 0x000000072e077221 */ /* 0x000fc60000000000 */
[----:B------:R-:W4:Y:S01]  /*12930*/  LDL.LU R43, [R1+0x620] ;  /* 0x00062000012b7983 */ /* 0x000f220000300800 */
[----:B------:R-:W-:-:S03]  /*12940*/  FADD R8, R47, R8 ;  /* 0x000000082f087221 */ /* 0x000fc60000000000 */
[----:B------:R-:W2:Y:S01]  /*12950*/  LDL.LU R44, [R1+0x61c] ;  /* 0x00061c00012c7983 */ /* 0x000ea20000300800 */
[----:B------:R-:W-:-:S03]  /*12960*/  FADD R9, R48, R9 ;  /* 0x0000000930097221 */ /* 0x000fc60000000000 */
        /* <DEDUP_REMOVED lines=133> */
[----:B------:R-:W-:Y:S01]  /*131c0*/  FADD R204, R115, R204 ;  /* 0x000000cc73cc7221 */ /* 0x000fe20000000000 */
[----:B------:R-:W-:Y:S02]  /*131d0*/  FADD R118, R119, R118 ;  /* 0x0000007677767221 */ /* 0x000fe40000000000 */
[----:B------:R-:W2:Y:S01]  /*131e0*/  LDL.LU R112, [R1+0x50c] ;  /* 0x00050c0001707983 */ /* 0x000ea20000300800 */
[----:B------:R-:W-:-:S03]  /*131f0*/  FADD R205, R116, R205 ;  /* 0x000000cd74cd7221 */ /* 0x000fc60000000000 */
[----:B------:R-:W2:Y:S01]  /*13200*/  LDL.LU R113, [R1+0x508] ;  /* 0x0005080001717983 */ /* 0x000ea20000300800 */
[----:B------:R-:W-:-:S03]  /*13210*/  FADD R0, R117, R0 ;  /* 0x0000000075007221 */ /* 0x000fc60000000000 */
[----:B------:R-:W2:Y:S01]  /*13220*/  LDL.LU R114, [R1+0x504] ;  /* 0x0005040001727983 */ /* 0x000ea20000300800 */
[----:B------:R-:W-:-:S03]  /*13230*/  FADD R208, R149, R208 ;  /* 0x000000d095d07221 */ /* 0x000fc60000000000 */
[----:B------:R-:W2:Y:S04]  /*13240*/  LDL.LU R115, [R1+0x500] ;  /* 0x0005000001737983 */ /* 0x000ea80000300800 */
[----:B------:R-:W2:Y:S01]  /*13250*/  LDL.LU R116, [R1+0x4fc] ;  /* 0x0004fc0001747983 */ /* 0x000ea20000300800 */
[----:B------:R-:W-:Y:S01]  /*13260*/  FADD R207, R150, R207 ;  /* 0x000000cf96cf7221 */ /* 0x000fe20000000000 */
[----:B------:R-:W-:Y:S01]  /*13270*/  FADD R206, R151, R206 ;  /* 0x000000ce97ce7221 */ /* 0x000fe20000000000 */
[----:B------:R-:W-:Y:S01]  /*13280*/  FADD R237, R120, R237 ;  /* 0x000000ed78ed7221 */ /* 0x000fe20000000000 */
[----:B------:R-:W3:Y:S01]  /*13290*/  LDL.LU R117, [R1+0x1b8] ;  /* 0x0001b80001757983 */ /* 0x000ee20000300800 */
[----:B------:R-:W-:Y:S01]  /*132a0*/  FADD R236, R121, R236 ;  /* 0x000000ec79ec7221 */ /* 0x000fe20000000000 */
[----:B------:R-:W-:Y:S01]  /*132b0*/  FADD R235, R122, R235 ;  /* 0x000000eb7aeb7221 */ /* 0x000fe20000000000 */
[----:B------:R-:W-:Y:S01]  /*132c0*/  FADD R234, R123, R234 ;  /* 0x000000ea7bea7221 */ /* 0x000fe20000000000 */
[----:B------:R-:W3:Y:S01]  /*132d0*/  LDL.LU R149, [R1+0x208] ;  /* 0x0002080001957983 */ /* 0x000ee20000300800 */
[----:B------:R-:W-:Y:S01]  /*132e0*/  FADD R233, R124, R233 ;  /* 0x000000e97ce97221 */ /* 0x000fe20000000000 */
[----:B------:R-:W-:Y:S01]  /*132f0*/  FADD R232, R125, R232 ;  /* 0x000000e87de87221 */ /* 0x000fe20000000000 */
[----:B------:R-:W-:Y:S01]  /*13300*/  FADD R231, R126, R231 ;  /* 0x000000e77ee77221 */ /* 0x000fe20000000000 */
[----:B------:R0:W-:Y:S01]  /*13310*/  STL [R1+0x200], R118 ;  /* 0x0002007601007387 */ /* 0x0001e20000100800 */
[----:B------:R-:W-:Y:S01]  /*13320*/  FADD R230, R127, R230 ;  /* 0x000000e67fe67221 */ /* 0x000fe20000000000 */
        /* <DEDUP_REMOVED lines=8> */
[----:B0-----:R-:W4:Y:S01]  /*133b0*/  LDL.LU R118, [R1+0x1bc] ;  /* 0x0001bc0001767983 */ /* 0x001f220000300800 */
[----:B------:R-:W-:Y:S01]  /*133c0*/  FADD R215, R142, R215 ;  /* 0x000000d78ed77221 */ /* 0x000fe20000000000 */
[----:B------:R-:W-:Y:S01]  /*133d0*/  FADD R224, R133, R224 ;  /* 0x000000e085e07221 */ /* 0x000fe20000000000 */
[----:B------:R-:W-:Y:S01]  /*133e0*/  FADD R214, R143, R214 ;  /* 0x000000d68fd67221 */ /* 0x000fe20000000000 */
[----:B------:R0:W-:Y:S01]  /*133f0*/  STL [R1+0x204], R0 ;  /* 0x0002040001007387 */ /* 0x0001e20000100800 */
[----:B------:R-:W-:Y:S01]  /*13400*/  FADD R223, R134, R223 ;  /* 0x000000df86df7221 */ /* 0x000fe20000000000 */
[----:B------:R-:W-:Y:S01]  /*13410*/  FADD R213, R144, R213 ;  /* 0x000000d590d57221 */ /* 0x000fe20000000000 */
[----:B------:R-:W-:Y:S01]  /*13420*/  FADD R222, R135, R222 ;  /* 0x000000de87de7221 */ /* 0x000fe20000000000 */
[----:B------:R-:W4:Y:S01]  /*13430*/  LDL.LU R150, [R1+0x20c] ;  /* 0x00020c0001967983 */ /* 0x000f220000300800 */
[----:B------:R-:W-:Y:S01]  /*13440*/  FADD R212, R145, R212 ;  /* 0x000000d491d47221 */ /* 0x000fe20000000000 */
[----:B------:R-:W-:Y:S01]  /*13450*/  FADD R221, R136, R221 ;  /* 0x000000dd88dd7221 */ /* 0x000fe20000000000 */
[----:B------:R-:W-:Y:S01]  /*13460*/  FADD R211, R146, R211 ;  /* 0x000000d392d37221 */ /* 0x000fe20000000000 */
[----:B------:R-:W2:Y:S01]  /*13470*/  LDL.LU R119, [R1+0x1c0] ;  /* 0x0001c00001777983 */ /* 0x000ea20000300800 */
[----:B------:R-:W-:Y:S01]  /*13480*/  FADD R220, R137, R220 ;  /* 0x000000dc89dc7221 */ /* 0x000fe20000000000 */
[----:B------:R-:W-:Y:S01]  /*13490*/  FADD R210, R147, R210 ;  /* 0x000000d293d27221 */ /* 0x000fe20000000000 */
[----:B------:R-:W-:Y:S01]  /*134a0*/  FADD R219, R138, R219 ;  /* 0x000000db8adb7221 */ /* 0x000fe20000000000 */
[----:B------:R-:W2:Y:S01]  /*134b0*/  LDL.LU R151, [R1+0x210] ;  /* 0x0002100001977983 */ /* 0x000ea20000300800 */
[----:B------:R-:W-:-:S03]  /*134c0*/  FADD R209, R148, R209 ;  /* 0x000000d194d17221 */ /* 0x000fc60000000000 */
[----:B------:R-:W2:Y:S04]  /*134d0*/  LDL.LU R120, [R1+0x1c4] ;  /* 0x0001c40001787983 */ /* 0x000ea80000300800 */
[----:B0-----:R-:W2:Y:S04]  /*134e0*/  LDL.LU R0, [R1+0x214] ;  /* 0x0002140001007983 */ /* 0x001ea80000300800 */
        /* <DEDUP_REMOVED lines=28> */
[----:B---3--:R-:W-:-:S03]  /*136b0*/  FADD R149, R117, R149 ;  /* 0x0000009575957221 */ /* 0x008fc60000000000 */
[----:B------:R-:W3:Y:S04]  /*136c0*/  LDL.LU R117, [R1+0x4f8] ;  /* 0x0004f80001757983 */ /* 0x000ee80000300800 */
[----:B------:R0:W-:Y:S04]  /*136d0*/  STL [R1+0x208], R149 ;  /* 0x0002089501007387 */ /* 0x0001e80000100800 */
[----:B0-----:R-:W3:Y:S01]  /*136e0*/  LDL.LU R149, [R1+0x250] ;  /* 0x0002500001957983 */ /* 0x001ee20000300800 */
[----:B----4-:R-:W-:-:S03]  /*136f0*/  FADD R150, R118, R150 ;  /* 0x0000009676967221 */ /* 0x010fc60000000000 */
[----:B------:R-:W4:Y:S04]  /*13700*/  LDL.LU R118, [R1+0x4f4] ;  /* 0x0004f40001767983 */ /* 0x000f280000300800 */
[----:B------:R0:W-:Y:S01]  /*13710*/  STL [R1+0x20c], R150 ;  /* 0x00020c9601007387 */ /* 0x0001e20000100800 */
[----:B--2---:R-:W-:-:S03]  /*13720*/  FADD R151, R119, R151 ;  /* 0x0000009777977221 */ /* 0x004fc60000000000 */
[----:B0-----:R-:W2:Y:S04]  /*13730*/  LDL.LU R150, [R1+0x254] ;  /* 0x0002540001967983 */ /* 0x001ea80000300800 */
[----:B------:R-:W4:Y:S04]  /*13740*/  LDL.LU R119, [R1+0x4f0] ;  /* 0x0004f00001777983 */ /* 0x000f280000300800 */
[----:B------:R0:W-:Y:S04]  /*13750*/  STL [R1+0x210], R151 ;  /* 0x0002109701007387 */ /* 0x0001e80000100800 */
[----:B0-----:R-:W4:Y:S01]  /*13760*/  LDL.LU R151, [R1+0x258] ;  /* 0x0002580001977983 */ /* 0x001f220000300800 */
[----:B------:R-:W-:Y:S01]  /*13770*/  FADD R0, R120, R0 ;  /* 0x0000000078007221 */ /* 0x000fe20000000000 */
[----:B------:R-:W-:-:S02]  /*13780*/  FADD R122, R121, R122 ;  /* 0x0000007a797a7221 */ /* 0x000fc40000000000 */
[----:B------:R-:W4:Y:S01]  /*13790*/  LDL.LU R120, [R1+0x4ec] ;  /* 0x0004ec0001787983 */ /* 0x000f220000300800 */
[----:B------:R-:W-:-:S03]  /*137a0*/  FADD R124, R123, R124 ;  /* 0x0000007c7b7c7221 */ /* 0x000fc60000000000 */
[----:B------:R0:W-:Y:S01]  /*137b0*/  STL [R1+0x214], R0 ;  /* 0x0002140001007387 */ /* 0x0001e20000100800 */
[----:B------:R-:W-:-:S03]  /*137c0*/  FADD R126, R125, R126 ;  /* 0x0000007e7d7e7221 */ /* 0x000fc60000000000 */
[----:B0-----:R-:W4:Y:S04]  /*137d0*/  LDL.LU R0, [R1+0x25c] ;  /* 0x00025c0001007983 */ /* 0x001f280000300800 */
[----:B------:R-:W4:Y:S04]  /*137e0*/  LDL.LU R121, [R1+0x4e8] ;  /* 0x0004e80001797983 */ /* 0x000f280000300800 */
[----:B------:R0:W-:Y:S01]  /*137f0*/  STL [R1+0x218], R122 ;  /* 0x0002187a01007387 */ /* 0x0001e20000100800 */
[----:B------:R-:W-:Y:S01]  /*13800*/  FADD R128, R127, R128 ;  /* 0x000000807f807221 */ /* 0x000fe20000000000 */
[----:B------:R-:W-:-:S02]  /*13810*/  FADD R139, R129, R139 ;  /* 0x0000008b818b7221 */ /* 0x000fc40000000000 */
[----:B0-----:R-:W4:Y:S04]  /*13820*/  LDL.LU R122, [R1+0x4e4] ;  /* 0x0004e400017a7983 */ /* 0x001f280000300800 */
[----:B------:R-:W4:Y:S04]  /*13830*/  LDL.LU R123, [R1+0x4e0] ;  /* 0x0004e000017b7983 */ /* 0x000f280000300800 */
[----:B------:R0:W-:Y:S01]  /*13840*/  STL [R1+0x21c], R124 ;  /* 0x00021c7c01007387 */ /* 0x0001e20000100800 */
[----:B------:R-:W-:-:S03]  /*13850*/  FADD R140, R130, R140 ;  /* 0x0000008c828c7221 */ /* 0x000fc60000000000 */
        /* <DEDUP_REMOVED lines=34> */
[----:B------:R0:W-:Y:S04]  /*13a80*/  STL [R1+0x240], R145 ;  /* 0x0002409101007387 */ /* 0x0001e80000100800 */
[----:B0-----:R-:W4:Y:S04]  /*13a90*/  LDL.LU R145, [R1+0x278] ;  /* 0x0002780001917983 */ /* 0x001f280000300800 */
[----:B------:R-:W4:Y:S04]  /*13aa0*/  LDL.LU R136, [R1+0x4ac] ;  /* 0x0004ac0001887983 */ /* 0x000f280000300800 */
[----:B------:R0:W-:Y:S04]  /*13ab0*/  STL [R1+0x244], R146 ;  /* 0x0002449201007387 */ /* 0x0001e80000100800 */
[----:B0-----:R-:W4:Y:S04]  /*13ac0*/  LDL.LU R146, [R1+0x27c] ;  /* 0x00027c0001927983 */ /* 0x001f280000300800 */
[----:B------:R-:W4:Y:S04]  /*13ad0*/  LDL.LU R137, [R1+0x4a8] ;  /* 0x0004a80001897983 */ /* 0x000f280000300800 */
[----:B------:R0:W-:Y:S04]  /*13ae0*/  STL [R1+0x248], R147 ;  /* 0x0002489301007387 */ /* 0x0001e80000100800 */
[----:B0-----:R-:W4:Y:S04]  /*13af0*/  LDL.LU R147, [R1+0x280] ;  /* 0x0002800001937983 */ /* 0x001f280000300800 */
[----:B------:R-:W4:Y:S01]  /*13b00*/  LDL.LU R138, [R1+0x4a4] ;  /* 0x0004a400018a7983 */ /* 0x000f220000300800 */
[----:B---3--:R-:W-:-:S03]  /*13b10*/  FADD R149, R24, R149 ;  /* 0x0000009518957221 */ /* 0x008fc60000000000 */
[----:B------:R0:W-:Y:S04]  /*13b20*/  STL [R1+0x24c], R148 ;  /* 0x00024c9401007387 */ /* 0x0001e80000100800 */
[----:B0-----:R-:W3:Y:S04]  /*13b30*/  LDL.LU R148, [R1+0x284] ;  /* 0x0002840001947983 */ /* 0x001ee80000300800 */
[----:B------:R0:W-:Y:S01]  /*13b40*/  STL [R1+0x250], R149 ;  /* 0x0002509501007387 */ /* 0x0001e20000100800 */
[----:B--2---:R-:W-:-:S03]  /*13b50*/  FADD R150, R25, R150 ;  /* 0x0000009619967221 */ /* 0x004fc60000000000 */
[----:B0-----:R-:W2:Y:S04]  /*13b60*/  LDL.LU R149, [R1+0x288] ;  /* 0x0002880001957983 */ /* 0x001ea80000300800 */
[----:B------:R0:W-:Y:S04]  /*13b70*/  STL [R1+0x254], R150 ;  /* 0x0002549601007387 */ /* 0x0001e80000100800 */
[----:B0-----:R-:W2:Y:S01]  /*13b80*/  LDL.LU R150, [R1+0x28c] ;  /* 0x00028c0001967983 */ /* 0x001ea20000300800 */
[----:B----4-:R-:W-:-:S05]  /*13b90*/  FADD R151, R26, R151 ;  /* 0x000000971a977221 */ /* 0x010fca0000000000 */
[----:B------:R0:W-:Y:S04]  /*13ba0*/  STL [R1+0x258], R151 ;  /* 0x0002589701007387 */ /* 0x0001e80000100800 */
[----:B0-----:R-:W4:Y:S01]  /*13bb0*/  LDL.LU R151, [R1+0x290] ;  /* 0x0002900001977983 */ /* 0x001f220000300800 */
[----:B------:R-:W-:-:S03]  /*13bc0*/  FADD R0, R27, R0 ;  /* 0x000000001b007221 */ /* 0x000fc60000000000 */
[----:B------:R-:W4:Y:S04]  /*13bd0*/  LDL.LU R27, [R1+0x2c8] ;  /* 0x0002c800011b7983 */ /* 0x000f280000300800 */
[----:B------:R-:W4:Y:S04]  /*13be0*/  LDL.LU R26, [R1+0x2cc] ;  /* 0x0002cc00011a7983 */ /* 0x000f280000300800 */
[----:B------:R-:W4:Y:S04]  /*13bf0*/  LDL.LU R25, [R1+0x2d0] ;  /* 0x0002d00001197983 */ /* 0x000f280000300800 */
[----:B------:R0:W-:Y:S04]  /*13c00*/  STL [R1+0x25c], R0 ;  /* 0x00025c0001007387 */ /* 0x0001e80000100800 */
[----:B------:R-:W4:Y:S04]  /*13c10*/  LDL.LU R24, [R1+0x2d4] ;  /* 0x0002d40001187983 */ /* 0x000f280000300800 */
[----:B0-----:R-:W4:Y:S01]  /*13c20*/  LDL.LU R0, [R1+0x2d8] ;  /* 0x0002d80001007983 */ /* 0x001f220000300800 */
[----:B------:R-:W-:-:S05]  /*13c30*/  FADD R139, R28, R139 ;  /* 0x0000008b1c8b7221 */ /* 0x000fca0000000000 */
[----:B------:R0:W-:Y:S04]  /*13c40*/  STL [R1+0x260], R139 ;  /* 0x0002608b01007387 */ /* 0x0001e80000100800 */
[----:B0-----:R-:W4:Y:S01]  /*13c50*/  LDL.LU R139, [R1+0x4a0] ;  /* 0x0004a000018b7983 */ /* 0x001f220000300800 */
[----:B------:R-:W-:-:S03]  /*13c60*/  FADD R140, R29, R140 ;  /* 0x0000008c1d8c7221 */ /* 0x000fc60000000000 */
[----:B------:R-:W4:Y:S04]  /*13c70*/  LDL.LU R28, [R1+0x2c4] ;  /* 0x0002c400011c7983 */ /* 0x000f280000300800 */
        /* <DEDUP_REMOVED lines=30> */
[----:B---3--:R-:W-:-:S03]  /*13e60*/  FADD R148, R37, R148 ;  /* 0x0000009425947221 */ /* 0x008fc60000000000 */
[----:B------:R-:W3:Y:S04]  /*13e70*/  LDL.LU R36, [R1+0x2a4] ;  /* 0x0002a40001247983 */ /* 0x000ee80000300800 */
[----:B------:R0:W-:Y:S01]  /*13e80*/  STL [R1+0x284], R148 ;  /* 0x0002849401007387 */ /* 0x0001e20000100800 */
[----:B--2---:R-:W-:-:S03]  /*13e90*/  FADD R149, R38, R149 ;  /* 0x0000009526957221 */ /* 0x004fc60000000000 */
[----:B0-----:R-:W2:Y:S04]  /*13ea0*/  LDL.LU R148, [R1+0x47c] ;  /* 0x00047c0001947983 */ /* 0x001ea80000300800 */
[----:B------:R-:W2:Y:S04]  /*13eb0*/  LDL.LU R37, [R1+0x2a0] ;  /* 0x0002a00001257983 */ /* 0x000ea80000300800 */
[----:B------:R0:W-:Y:S01]  /*13ec0*/  STL [R1+0x288], R149 ;  /* 0x0002889501007387 */ /* 0x0001e20000100800 */
[----:B------:R-:W-:-:S03]  /*13ed0*/  FADD R150, R39, R150 ;  /* 0x0000009627967221 */ /* 0x000fc60000000000 */
[----:B0-----:R-:W2:Y:S04]  /*13ee0*/  LDL.LU R149, [R1+0x478] ;  /* 0x0004780001957983 */ /* 0x001ea80000300800 */
[----:B------:R-:W2:Y:S04]  /*13ef0*/  LDL.LU R38, [R1+0x29c] ;  /* 0x00029c0001267983 */ /* 0x000ea80000300800 */
[----:B------:R0:W-:Y:S01]  /*13f00*/  STL [R1+0x28c], R150 ;  /* 0x00028c9601007387 */ /* 0x0001e20000100800 */
[----:B----4-:R-:W-:-:S03]  /*13f10*/  FADD R151, R40, R151 ;  /* 0x0000009728977221 */ /* 0x010fc60000000000 */
[----:B0-----:R-:W4:Y:S04]  /*13f20*/  LDL.LU R150, [R1+0x474] ;  /* 0x0004740001967983 */ /* 0x001f280000300800 */
[----:B------:R-:W4:Y:S04]  /*13f30*/  LDL.LU R39, [R1+0x298] ;  /* 0x0002980001277983 */ /* 0x000f280000300800 */
[----:B------:R0:W-:Y:S04]  /*13f40*/  STL [R1+0x290], R151 ;  /* 0x0002909701007387 */ /* 0x0001e80000100800 */
[----:B0-----:R-:W4:Y:S04]  /*13f50*/  LDL.LU R151, [R1+0x470] ;  /* 0x0004700001977983 */ /* 0x001f280000300800 */
[----:B------:R-:W4:Y:S01]  /*13f60*/  LDL.LU R40, [R1+0x294] ;  /* 0x0002940001287983 */ /* 0x000f220000300800 */
        /* <DEDUP_REMOVED lines=13> */
[----:B---3--:R-:W-:Y:S01]  /*14040*/  FADD R36, R45, R36 ;  /* 0x000000242d247221 */ /* 0x008fe20000000000 */
[----:B--2---:R-:W-:Y:S01]  /*14050*/  FADD R37, R44, R37 ;  /* 0x000000252c257221 */ /* 0x004fe20000000000 */
[----:B------:R-:W-:Y:S01]  /*14060*/  FADD R38, R43, R38 ;  /* 0x000000262b267221 */ /* 0x000fe20000000000 */
[----:B----4-:R-:W-:Y:S01]  /*14070*/  FADD R39, R42, R39 ;  /* 0x000000272a277221 */ /* 0x010fe20000000000 */
[----:B------:R-:W-:-:S05]  /*14080*/  FADD R40, R41, R40 ;  /* 0x0000002829287221 */ /* 0x000fca0000000000 */
[----:B------:R0:W-:Y:S04]  /*14090*/  STL [R1+0x294], R40 ;  /* 0x0002942801007387 */ /* 0x0001e80000100800 */
        /* <DEDUP_REMOVED lines=14> */
[----:B------:R-:W4:Y:S04]  /*14180*/  LDL.LU R53, [R1+0x2dc] ;  /* 0x0002dc0001357983 */ /* 0x000f280000300800 */
[----:B------:R1:W-:Y:S04]  /*14190*/  STL [R1+0x2d0], R25 ;  /* 0x0002d01901007387 */ /* 0x0003e80000100800 */
[----:B------:R-:W4:Y:S04]  /*141a0*/  LDL.LU R52, [R1+0x2e0] ;  /* 0x0002e00001347983 */ /* 0x000f280000300800 */
[----:B------:R1:W-:Y:S04]  /*141b0*/  STL [R1+0x2d4], R24 ;  /* 0x0002d41801007387 */ /* 0x0003e80000100800 */
        /* <DEDUP_REMOVED lines=13> */
[----:B--2---:R-:W2:Y:S04]  /*14290*/  LDL.LU R39, [R1+0x314] ;  /* 0x0003140001277983 */ /* 0x004ea80000300800 */
[----:B---3--:R-:W3:Y:S04]  /*142a0*/  LDL.LU R38, [R1+0x318] ;  /* 0x0003180001267983 */ /* 0x008ee80000300800 */
[----:B----4-:R-:W4:Y:S04]  /*142b0*/  LDL.LU R37, [R1+0x31c] ;  /* 0x00031c0001257983 */ /* 0x010f280000300800 */
[----:B-1----:R-:W4:Y:S04]  /*142c0*/  LDL.LU R36, [R1+0x320] ;  /* 0x0003200001247983 */ /* 0x002f280000300800 */
        /* <DEDUP_REMOVED lines=12> */
[----:B------:R-:W4:Y:S01]  /*14390*/  LDL.LU R0, [R1+0x354] ;  /* 0x0003540001007983 */ /* 0x000f220000300800 */
[----:B------:R-:W-:Y:S01]  /*143a0*/  FADD R53, R59, R53 ;  /* 0x000000353b357221 */ /* 0x000fe20000000000 */
        /* <DEDUP_REMOVED lines=74> */
[----:B--2---:R-:W2:Y:S04]  /*14850*/  LDL.LU R40, [R1+0x38c] ;  /* 0x00038c0001287983 */ /* 0x004ea80000300800 */
        /* <DEDUP_REMOVED lines=167> */
[----:B------:R-:W-:Y:S01]  /*152d0*/  FADD R24, R150, R24 ;  /* 0x0000001896187221 */ /* 0x000fe20000000000 */
[----:B------:R-:W-:-:S05]  /*152e0*/  FADD R0, R0, R151 ;  /* 0x0000009700007221 */ /* 0x000fca0000000000 */
[----:B------:R0:W-:Y:S04]  /*152f0*/  STL [R1+0x44c], R0 ;  /* 0x00044c0001007387 */ /* 0x0001e80000100800 */
[----:B------:R0:W-:Y:S04]  /*15300*/  STL [R1+0x444], R25 ;  /* 0x0004441901007387 */ /* 0x0001e80000100800 */
[----:B------:R0:W-:Y:S02]  /*15310*/  STL [R1+0x448], R24 ;  /* 0x0004481801007387 */ /* 0x0001e40000100800 */
.L_x_32:
[----:B0-----:R-:W0:Y:S02]  /*15320*/  LDC R0, c[0x0][0x28c] ;  /* 0x0000a300ff007b82 */ /* 0x001e240000000800 */
[----:B0-----:R-:W-:-:S13]  /*15330*/  ISETP.GE.AND P0, PT, R0, 0x1, PT ;  /* 0x000000010000780c */ /* 0x001fda0003f06270 */
[----:B------:R-:W-:Y:S05]  /*15340*/  @!P0 BRA `(.L_x_33) ;  /* 0x0000000000648947 */ /* 0x000fea0003800000 */
[----:B------:R-:W-:-:S06]  /*15350*/  UISETP.NE.AND UP0, UPT, UR22, 0x3, UPT ;  /* 0x000000031600788c */ /* 0x000fcc000bf05270 */
[----:B------:R-:W-:-:S13]  /*15360*/  PLOP3.LUT P0, PT, PT, PT, UP0, 0x80, 0x0 ;  /* 0x000000000000781c */ /* 0x000fda0003f0f008 */
[----:B------:R-:W-:Y:S05]  /*15370*/  @!P0 BRA `(.L_x_34) ;  /* 0x0000000000048947 */ /* 0x000fea0003800000 */
[----:B------:R-:W-:Y:S01]  /*15380*/  BPT.TRAP 0x1 ;  /* 0x000000040000795c */ /* 0x000fe20000300000 */
.L_x_34:
[----:B------:R-:W2:Y:S01]  /*15390*/  LDL R0, [R1+0x450] ;  /* 0x0004500001007983 */ /* 0x000ea20000100800 */
[----:B------:R-:W-:Y:S01]  /*153a0*/  BSSY B0, `(.L_x_35) ;  /* 0x000000f000007945 */ /* 0x000fe20003800000 */
[----:B--2---:R-:W-:-:S13]  /*153b0*/  ISETP.NE.AND P0, PT, R0, RZ, PT ;  /* 0x000000ff0000720c */ /* 0x004fda0003f05270 */
[----:B------:R-:W-:Y:S05]  /*153c0*/  @!P0 BRA `(.L_x_36) ;  /* 0x0000000000308947 */ /* 0x000fea0003800000 */
[----:B------:R-:W2:Y:S01]  /*153d0*/  LDL R24, [R1+0x454] ;  /* 0x0004540001187983 */ /* 0x000ea20000100800 */
[----:B------:R-:W-:-:S04]  /*153e0*/  UISETP.LT.AND UP0, UPT, UR10, 0x1, UPT ;  /* 0x000000010a00788c */ /* 0x000fc8000bf01270 */
[----:B------:R-:W-:-:S04]  /*153f0*/  USEL UR8, UR10, 0x1, UP0 ;  /* 0x000000010a087887 */ /* 0x000fc80008000000 */
[----:B------:R-:W-:-:S04]  /*15400*/  UIADD3 UR8, UR5, UR10, -UR8 ;  /* 0x0000000a05087290 */ /* 0x000fc8000fffe808 */
[----:B------:R-:W-:-:S04]  /*15410*/  UIMAD.WIDE.U32 UR6, UR8, -0x55555555, URZ ;  /* 0xaaaaaaab080678a5 */ /* 0x000fc8000f8e003f */
[----:B------:R-:W-:-:S04]  /*15420*/  USHF.R.U32.HI UR6, URZ, 0x1, UR7 ;  /* 0x000000013f067899 */ /* 0x000fc80008011607 */
[----:B------:R-:W-:-:S04]  /*15430*/  UIMAD UR8, UR6, -0x3, UR8 ;  /* 0xfffffffd060878a4 */ /* 0x000fc8000f8e0208 */
[----:B------:R-:W-:-:S04]  /*15440*/  ULEA UR8, UR8, UR12, 0x3 ;  /* 0x0000000c08087291 */ /* 0x000fc8000f8e183f */
[----:B------:R-:W-:-:S06]  /*15450*/  UIADD3 UR8, UR8, 0x18, URZ ;  /* 0x0000001808087890 */ /* 0x000fcc000fffe03f */
[----:B------:R-:W-:-:S05]  /*15460*/  IMAD.U32 R0, RZ, RZ, UR8 ;  /* 0x00000008ff007e24 */ /* 0x000fca000f8e00ff */
[----:B--2---:R-:W-:-:S04]  /*15470*/  PRMT R0, R24, 0x654, R0 ;  /* 0x0000065418007816 */ /* 0x004fc80000000000 */
[----:B------:R0:W-:Y:S03]  /*15480*/  SYNCS.ARRIVE.TRANS64.RED.A1T0 RZ, [R0+URZ], RZ ;  /* 0x000000ff00ff79a7 */ /* 0x0001e6000810043f */
.L_x_36:
[----:B------:R-:W-:Y:S05]  /*15490*/  BSYNC B0 ;  /* 0x0000000000007941 */ /* 0x000fea0003800000 */
.L_x_35:
[----:B------:R-:W-:-:S06]  /*154a0*/  UISETP.GT.U32.AND UP0, UPT, UR13, 0x1, UPT ;  /* 0x000000010d00788c */ /* 0x000fcc000bf04070 */
[----:B------:R-:W-:-:S13]  /*154b0*/  PLOP3.LUT P0, PT, PT, PT, UP0, 0x80, 0x0 ;  /* 0x000000000000781c */ /* 0x000fda0003f0f008 */
[----:B------:R-:W-:Y:S05]  /*154c0*/  @P0 BRA `(.L_x_33) ;  /* 0x0000000000040947 */ /* 0x000fea0003800000 */
[----:B------:R-:W-:Y:S01]  /*154d0*/  BPT.TRAP 0x1 ;  /* 0x000000040000795c */ /* 0x000fe20000300000 */
.L_x_33:
[----:B------:R-:W2:Y:S01]  /*154e0*/  LDL.LU R28, [R1+0x464] ;  /* 0x00046400011c7983 */ /* 0x000ea20000300800 */
[----:B------:R-:W3:Y:S01]  /*154f0*/  LDC R25, c[0x0][0x288] ;  /* 0x0000a200ff197b82 */ /* 0x000ee20000000800 */
[----:B------:R-:W4:Y:S01]  /*15500*/  S2R R27, SR_TID.X ;  /* 0x00000000001b7919 */ /* 0x000f220000002100 */
[----:B------:R-:W-:Y:S01]  /*15510*/  UIADD3 UR8, UR10, UR5, URZ ;  /* 0x000000050a087290 */ /* 0x000fe2000fffe03f */
[----:B------:R-:W-:Y:S01]  /*15520*/  ULDC UR6, c[0x0][0x284] ;  /* 0x0000a10000067ab9 */ /* 0x000fe20000000800 */
[----:B------:R-:W0:Y:S01]  /*15530*/  LDL.LU R26, [R1+0x460] ;  /* 0x00046000011a7983 */ /* 0x000e220000300800 */
[----:B------:R-:W-:Y:S01]  /*15540*/  USHF.R.S32.HI UR11, URZ, 0x1f, UR9 ;  /* 0x0000001f3f0b7899 */ /* 0x000fe20008011409 */
[----:B------:R-:W-:Y:S01]  /*15550*/  IMAD.MOV.U32 R41, RZ, RZ, -0x1 ;  /* 0xffffffffff297424 */ /* 0x000fe200078e00ff */
[----:B------:R-:W-:Y:S01]  /*15560*/  UISETP.GT.U32.AND UP0, UPT, UR8, 0x2, UPT ;  /* 0x000000020800788c */ /* 0x000fe2000bf04070 */
[----:B------:R-:W-:Y:S01]  /*15570*/  ULDC.64 UR16, c[0x0][0x5d0] ;  /* 0x0001740000107ab9 */ /* 0x000fe20000000a00 */
[----:B------:R-:W-:-:S02]  /*15580*/  UISETP.GE.U32.AND UP1, UPT, UR10, 0x3, UPT ;  /* 0x000000030a00788c */ /* 0x000fc4000bf26070 */
[----:B------:R-:W-:Y:S02]  /*15590*/  UIMAD UR5, UR11, UR16, URZ ;  /* 0x000000100b0572a4 */ /* 0x000fe4000f8e023f */
[----:B------:R-:W-:Y:S01]  /*155a0*/  UISETP.LT.U32.AND UP0, UPT, UR10, 0x3, UP0 ;  /* 0x000000030a00788c */ /* 0x000fe20008701070 */
[C---:B----4-:R-:W-:Y:S01]  /*155b0*/  LOP3.LUT R24, R27.reuse, 0x3, RZ, 0xc0, !PT ;  /* 0x000000031b187812 */ /* 0x050fe200078ec0ff */
[----:B------:R-:W-:Y:S01]  /*155c0*/  IMAD.SHL.U32 R32, R27, 0x2, RZ ;  /* 0x000000021b207824 */ /* 0x000fe200078e00ff */
[----:B------:R-:W-:-:S03]  /*155d0*/  SHF.R.U32.HI R34, RZ, 0x7, R27 ;  /* 0x00000007ff227819 */ /* 0x000fc6000001161b */
[----:B---3--:R-:W-:Y:S01]  /*155e0*/  IMAD R24, R24, -0x2, R25 ;  /* 0xfffffffe18187824 */ /* 0x008fe200078e0219 */
[----:B------:R-:W-:Y:S02]  /*155f0*/  LOP3.LUT R34, R34, 0x1, RZ, 0xc0, !PT ;  /* 0x0000000122227812 */ /* 0x000fe400078ec0ff */
[----:B------:R-:W-:-:S03]  /*15600*/  LOP3.LUT R32, R32, 0x6, RZ, 0xc0, !PT ;  /* 0x0000000620207812 */ /* 0x000fc600078ec0ff */
[----:B------:R-:W-:Y:S02]  /*15610*/  IMAD.SHL.U32 R35, R34, 0x40, RZ ;  /* 0x0000004022237824 */ /* 0x000fe400078e00ff */
[----:B--2---:R-:W-:-:S04]  /*15620*/  IMAD.WIDE R36, R28, 0x100, RZ ;  /* 0x000001001c247825 */ /* 0x004fc800078e02ff */
[----:B0-----:R-:W-:Y:S01]  /*15630*/  IMAD.SHL.U32 R0, R26, 0x100, RZ ;  /* 0x000001001a007824 */ /* 0x001fe200078e00ff */
[----:B------:R-:W-:Y:S01]  /*15640*/  PRMT R32, R32, 0x6540, R26 ;  /* 0x0000654020207816 */ /* 0x000fe2000000001a */
[----:B------:R-:W-:-:S03]  /*15650*/  IMAD.U32 R26, RZ, RZ, UR16 ;  /* 0x00000010ff1a7e24 */ /* 0x000fc6000f8e00ff */
[----:B------:R-:W-:Y:S01]  /*15660*/  ISETP.GE.AND P0, PT, R0, R25, PT ;  /* 0x000000190000720c */ /* 0x000fe20003f06270 */
[----:B------:R-:W-:Y:S01]  /*15670*/  IMAD.IADD R0, R24, 0x1, -R0 ;  /* 0x0000000118007824 */ /* 0x000fe200078e0a00 */
[----:B------:R-:W-:Y:S02]  /*15680*/  SHF.R.U32.HI R24, RZ, 0x2, R27 ;  /* 0x00000002ff187819 */ /* 0x000fe4000001161b */
[----:B------:R-:W-:Y:S02]  /*15690*/  LOP3.LUT R25, R27, 0x60, RZ, 0xc0, !PT ;  /* 0x000000601b197812 */ /* 0x000fe400078ec0ff */
[----:B------:R-:W-:Y:S02]  /*156a0*/  LOP3.LUT R24, R24, 0x7, RZ, 0xc0, !PT ;  /* 0x0000000718187812 */ /* 0x000fe400078ec0ff */
[----:B------:R-:W-:Y:S02]  /*156b0*/  SHF.R.U32.HI R25, RZ, 0x1, R25 ;  /* 0x00000001ff197819 */ /* 0x000fe40000011619 */
[----:B------:R-:W-:-:S02]  /*156c0*/  LOP3.LUT R35, R35, 0x40, R24, 0xe2, !PT ;  /* 0x0000004023237812 */ /* 0x000fc400078ee218 */
[----:B------:R-:W-:Y:S02]  /*156d0*/  IADD3 R24, RZ, -R25, -R24 ;  /* 0x80000019ff187210 */ /* 0x000fe40007ffe818 */
[----:B------:R-:W-:Y:S02]  /*156e0*/  SHF.R.S32.HI R33, RZ, 0x1f, R32 ;  /* 0x0000001fff217819 */ /* 0x000fe40000011420 */
[----:B------:R-:W-:Y:S01]  /*156f0*/  LOP3.LUT R35, R36, R35, R25, 0xfe, !PT ;  /* 0x0000002324237212 */ /* 0x000fe200078efe19 */
[----:B------:R-:W-:Y:S02]  /*15700*/  IMAD R34, R34, -0x40, R24 ;  /* 0xffffffc022227824 */ /* 0x000fe400078e0218 */
[----:B------:R-:W-:Y:S02]  /*15710*/  IMAD.SHL.U32 R24, R28, 0x100, RZ ;  /* 0x000001001c187824 */ /* 0x000fe400078e00ff */
[----:B------:R-:W-:-:S03]  /*15720*/  IMAD.WIDE.U32 R26, R26, UR9, R32 ;  /* 0x000000091a1a7c25 */ /* 0x000fc6000f8e0020 */
[C---:B------:R-:W-:Y:S02]  /*15730*/  IADD3 R34, -R24.reuse, UR6, R34 ;  /* 0x0000000618227c10 */ /* 0x040fe4000fffe122 */
[----:B------:R-:W-:Y:S01]  /*15740*/  ISETP.GE.OR P0, PT, R24, UR6, P0 ;  /* 0x0000000618007c0c */ /* 0x000fe20008706670 */
[----:B------:R-:W-:-:S04]  /*15750*/  UIMAD.WIDE.U32 UR6, UR8, -0x55555555, URZ ;  /* 0xaaaaaaab080678a5 */ /* 0x000fc8000f8e003f */
[----:B------:R-:W-:Y:S02]  /*15760*/  USHF.R.U32.HI UR6, URZ, 0x1, UR7 ;  /* 0x000000013f067899 */ /* 0x000fe40008011607 */
[----:B------:R-:W-:Y:S02]  /*15770*/  UIMAD UR7, UR9, UR17, UR5 ;  /* 0x00000011090772a4 */ /* 0x000fe4000f8e0205 */
[----:B------:R-:W-:-:S04]  /*15780*/  USEL UR5, URZ, 0x1, !UP0 ;  /* 0x000000013f057887 */ /* 0x000fc8000c000000 */
[----:B------:R-:W-:Y:S01]  /*15790*/  ULOP3.LUT UR4, UR4, UR5, URZ, 0x3c, !UPT ;  /* 0x0000000504047292 */ /* 0x000fe2000f8e3c3f */
[----:B------:R-:W-:Y:S01]  /*157a0*/  VIADD R27, R27, UR7 ;  /* 0x000000071b1b7c36 */ /* 0x000fe20008000000 */
[----:B------:R-:W-:Y:S02]  /*157b0*/  UIMAD UR5, UR6, -0x3, UR8 ;  /* 0xfffffffd060578a4 */ /* 0x000fe4000f8e0208 */
[----:B------:R-:W-:Y:S01]  /*157c0*/  @UP1 ULOP3.LUT UR4, UR4, 0x1, UR6, 0x78, !UPT ;  /* 0x0000000104041892 */ /* 0x000fe2000f8e7806 */
[----:B------:R-:W-:Y:S11]  /*157d0*/  @P0 BRA `(.L_x_37) ;  /* 0x0000012400ac0947 */ /* 0x000ff60003800000 */
[----:B------:R-:W0:Y:S01]  /*157e0*/  LDC.64 R28, c[0x0][0x5c8] ;  /* 0x00017200ff1c7b82 */ /* 0x000e220000000a00 */
[----:B------:R-:W-:Y:S01]  /*157f0*/  ULDC.64 UR6, c[0x0][0x5c0] ;  /* 0x0001700000067ab9 */ /* 0x000fe20000000a00 */
[----:B------:R-:W-:Y:S01]  /*15800*/  BSSY B0, `(.L_x_37) ;  /* 0x0001268000007945 */ /* 0x000fe20003800000 */
[-C--:B0-----:R-:W-:Y:S01]  /*15810*/  IMAD R24, R37, R28.reuse, RZ ;  /* 0x0000001c25187224 */ /* 0x081fe200078e02ff */
[----:B------:R-:W-:Y:S01]  /*15820*/  SHF.L.U64.HI R38, R28, 0x3, R29 ;  /* 0x000000031c267819 */ /* 0x000fe2000001021d */
[----:B------:R-:W-:-:S04]  /*15830*/  IMAD.WIDE.U32 R26, R35, R28, R26 ;  /* 0x0000001c231a7225 */ /* 0x000fc800078e001a */
[----:B------:R-:W-:Y:S01]  /*15840*/  IMAD R24, R35, R29, R24 ;  /* 0x0000001d23187224 */ /* 0x000fe200078e0218 */
[C---:B------:R-:W-:Y:S01]  /*15850*/  LEA R30, P2, R28.reuse, R26, 0x7 ;  /* 0x0000001a1c1e7211 */ /* 0x040fe200078438ff */
[----:B------:R-:W-:Y:S02]  /*15860*/  IMAD.SHL.U32 R25, R28, 0x8, RZ ;  /* 0x000000081c197824 */ /* 0x000fe400078e00ff */
[----:B------:R-:W-:Y:S01]  /*15870*/  IMAD.IADD R27, R27, 0x1, R24 ;  /* 0x000000011b1b7824 */ /* 0x000fe200078e0218 */
[C---:B------:R-:W-:Y:S02]  /*15880*/  IADD3 R24, P5, R26.reuse, UR6, RZ ;  /* 0x000000061a187c10 */ /* 0x040fe4000ffbe0ff */
[----:B------:R-:W-:Y:S02]  /*15890*/  IADD3 R26, P0, P1, R26, UR6, R25 ;  /* 0x000000061a1a7c10 */ /* 0x000fe4000f91e019 */
[----:B------:R-:W-:Y:S02]  /*158a0*/  LEA.HI.X R31, R28, R27, R29, 0x7, P2 ;  /* 0x0000001b1c1f7211 */ /* 0x000fe400010f3c1d */
[----:B------:R-:W-:-:S02]  /*158b0*/  IADD3 R28, P2, P3, R30, UR6, R25 ;  /* 0x000000061e1c7c10 */ /* 0x000fc4000fb5e019 */
[----:B------:R-:W-:Y:S02]  /*158c0*/  IADD3.X R25, R27, UR7, RZ, P5, !PT ;  /* 0x000000071b197c10 */ /* 0x000fe4000affe4ff */
[----:B------:R-:W-:Y:S02]  /*158d0*/  FSETP.NEU.AND P5, PT, RZ, UR21, PT ;  /* 0x00000015ff007c0b */ /* 0x000fe4000bfad000 */
[----:B------:R-:W-:Y:S02]  /*158e0*/  IADD3 R30, P6, R30, UR6, RZ ;  /* 0x000000061e1e7c10 */ /* 0x000fe4000ffde0ff */
[--C-:B------:R-:W-:Y:S02]  /*158f0*/  IADD3.X R29, R31, UR7, R38.reuse, P2, P3 ;  /* 0x000000071f1d7c10 */ /* 0x100fe400097e6426 */
[----:B------:R-:W-:Y:S02]  /*15900*/  IADD3.X R27, R27, UR7, R38, P0, P1 ;  /* 0x000000071b1b7c10 */ /* 0x000fe400087e2426 */
[----:B------:R-:W-:-:S05]  /*15910*/  IADD3.X R31, R31, UR7, RZ, P6, !PT ;  /* 0x000000071f1f7c10 */ /* 0x000fca000b7fe4ff */
[----:B------:R-:W-:Y:S05]  /*15920*/  @!P5 BRA `(.L_x_38) ;  /* 0x000000d800f4d947 */ /* 0x000fea0003800000 */
[----:B------:R-:W-:Y:S01]  /*15930*/  ULDC.64 UR6, c[0x0][0x5b8] ;  /* 0x00016e0000067ab9 */ /* 0x000fe20000000a00 */
[----:B------:R-:W-:Y:S01]  /*15940*/  BSSY B1, `(.L_x_39) ;  /* 0x0000013000017945 */ /* 0x000fe20003800000 */
[----:B------:R-:W-:Y:S01]  /*15950*/  IMAD.U32 R38, RZ, RZ, UR6 ;  /* 0x00000006ff267e24 */ /* 0x000fe2000f8e00ff */
[----:B------:R-:W-:-:S03]  /*15960*/  UIMAD UR6, UR11, UR6, URZ ;  /* 0x000000060b0672a4 */ /* 0x000fc6000f8e023f */
[----:B------:R-:W-:Y:S01]  /*15970*/  IMAD.WIDE.U32 R32, R38, UR9, R32 ;  /* 0x0000000926207c25 */ /* 0x000fe2000f8e0020 */
[----:B------:R-:W-:-:S03]  /*15980*/  UIMAD UR6, UR9, UR7, UR6 ;  /* 0x00000007090672a4 */ /* 0x000fc6000f8e0206 */
[----:B------:R-:W-:Y:S01]  /*15990*/  IMAD.MOV.U32 R38, RZ, RZ, R32 ;  /* 0x000000ffff267224 */ /* 0x000fe200078e0020 */
[----:B------:R-:W-:Y:S02]  /*159a0*/  ULDC.64 UR8, c[0x0][0x5a8] ;  /* 0x00016a0000087ab9 */ /* 0x000fe40000000a00 */
[----:B------:R-:W-:Y:S01]  /*159b0*/  VIADD R39, R33, UR6 ;  /* 0x0000000621277c36 */ /* 0x000fe20008000000 */
[----:B------:R-:W-:Y:S02]  /*159c0*/  ULDC.64 UR6, c[0x0][0x5b0] ;  /* 0x00016c0000067ab9 */ /* 0x000fe40000000a00 */
[----:B------:R-:W-:Y:S02]  /*159d0*/  IMAD R40, R37, UR6, RZ ;  /* 0x0000000625287c24 */ /* 0x000fe4000f8e02ff */
[----:B------:R-:W-:-:S04]  /*159e0*/  IMAD.WIDE.U32 R32, R35, UR6, R38 ;  /* 0x0000000623207c25 */ /* 0x000fc8000f8e0026 */
[----:B------:R-:W-:Y:S01]  /*159f0*/  IMAD R40, R35, UR7, R40 ;  /* 0x0000000723287c24 */ /* 0x000fe2000f8e0228 */
[----:B------:R-:W-:-:S04]  /*15a00*/  IADD3 R32, P0, R32, UR8, RZ ;  /* 0x0000000820207c10 */ /* 0x000fc8000ff1e0ff */
[--C-:B------:R-:W-:Y:S02]  /*15a10*/  IADD3.X R33, R33, UR9, R40.reuse, P0, !PT ;  /* 0x0000000921217c10 */ /* 0x100fe400087fe428 */
[----:B------:R-:W-:Y:S02]  /*15a20*/  ISETP.GE.AND P0, PT, R34, 0x1, PT ;  /* 0x000000012200780c */ /* 0x000fe40003f06270 */
[----:B------:R-:W-:Y:S02]  /*15a30*/  PRMT R40, RZ, 0x7610, R40 ;  /* 0x00007610ff287816 */ /* 0x000fe40000000028 */
[----:B------:R-:W-:-:S13]  /*15a40*/  ISETP.LT.OR P1, PT, R0, 0x1, !P0 ;  /* 0x000000010000780c */ /* 0x000fda0004721670 */
[----:B------:R-:W-:Y:S05]  /*15a50*/  @P1 BRA `(.L_x_40) ;  /* 0x0000000000041947 */ /* 0x000fea0003800000 */
[----:B------:R0:W5:Y:S02]  /*15a60*/  LDG.E.U8 R40, desc[UR14][R32.64] ;  /* 0x0000000e20287981 */ /* 0x000164000c1e1100 */
.L_x_40:
[----:B------:R-:W-:Y:S05]  /*15a70*/  BSYNC B1 ;  /* 0x0000000000017941 */ /* 0x000fea0003800000 */
.L_x_39:
[----:B-----5:R-:W-:Y:S01]  /*15a80*/  LOP3.LUT R40, R40, 0xff, RZ, 0xc0, !PT ;  /* 0x000000ff28287812 */ /* 0x020fe200078ec0ff */
[----:B------:R-:W-:Y:S03]  /*15a90*/  BSSY B1, `(.L_x_41) ;  /* 0x000000b000017945 */ /* 0x000fe60003800000 */
[----:B------:R-:W-:-:S05]  /*15aa0*/  F2FP.F16.E5M2.UNPACK_B R40, R40 ;  /* 0x00000028ff28723e */ /* 0x000fca00020004ff */
[----:B------:R-:W-:-:S05]  /*15ab0*/  HADD2.F32 R40, -RZ, R40.H0_H0 ;  /* 0x20000028ff287230 */ /* 0x000fca0000004100 */
[----:B------:R-:W-:-:S04]  /*15ac0*/  FMUL R40, R40, UR21 ;  /* 0x0000001528287c20 */ /* 0x000fc80008400000 */
[----:B------:R-:W-:-:S05]  /*15ad0*/  FFMA R2, R2, UR20, R40 ;  /* 0x0000001402027c23 */ /* 0x000fca0008000028 */
[----:B------:R-:W-:-:S05]  /*15ae0*/  F2FP.SATFINITE.E5M2.F32.PACK_AB_MERGE_C R2, RZ, R2, RZ ;  /* 0x00000002ff02723e */ /* 0x000fca00048060ff */
[----:B------:R2:W-:Y:S01]  /*15af0*/  @!P1 STG.E.U8 desc[UR14][R24.64], R2 ;  /* 0x0000000218009986 */ /* 0x0005e2000c10110e */
[----:B------:R-:W-:Y:S02]  /*15b00*/  ISETP.LT.OR P1, PT, R0, 0x2, !P0 ;  /* 0x000000020000780c */ /* 0x000fe40004721670 */
[----:B--2---:R-:W-:-:S11]  /*15b10*/  PRMT R2, RZ, 0x7610, R2 ;  /* 0x00007610ff027816 */ /* 0x004fd60000000002 */
[----:B------:R-:W-:Y:S05]  /*15b20*/  @P1 BRA `(.L_x_42) ;  /* 0x0000000000041947 */ /* 0x000fea0003800000 */
[----:B------:R2:W5:Y:S02]  /*15b30*/  LDG.E.U8 R2, desc[UR14][R32.64+0x1] ;  /* 0x0000010e20027981 */ /* 0x000564000c1e1100 */
.L_x_42:
[----:B------:R-:W-:Y:S05]  /*15b40*/  BSYNC B1 ;  /* 0x0000000000017941 */ /* 0x000fea0003800000 */
.L_x_41:
        /* <DEDUP_REMOVED lines=8> */
[----:B------:R-:W-:-:S05]  /*15bd0*/  IADD3 R2, P1, R35, 0x8, RZ ;  /* 0x0000000823027810 */ /* 0x000fca0007f3e0ff */
[----:B---3--:R-:W-:-:S04]  /*15be0*/  IMAD.X R3, RZ, RZ, R37, P1 ;  /* 0x000000ffff037224 */ /* 0x008fc800008e0625 */
[----:B------:R-:W-:-:S04]  /*15bf0*/  IMAD R3, R3, UR6, RZ ;  /* 0x0000000603037c24 */ /* 0x000fc8000f8e02ff */
[C---:B------:R-:W-:Y:S02]  /*15c00*/  IMAD R40, R2.reuse, UR7, R3 ;  /* 0x0000000702287c24 */ /* 0x040fe4000f8e0203 */
[----:B------:R-:W-:-:S03]  /*15c10*/  IMAD.WIDE.U32 R2, R2, UR6, R38 ;  /* 0x0000000602027c25 */ /* 0x000fc6000f8e0026 */
[----:B------:R-:W-:-:S04]  /*15c20*/  IADD3 R2, P1, R2, UR8, RZ ;  /* 0x0000000802027c10 */ /* 0x000fc8000ff3e0ff */
[--C-:B------:R-:W-:Y:S02]  /*15c30*/  IADD3.X R3, R3, UR9, R40.reuse, P1, !PT ;  /* 0x0000000903037c10 */ /* 0x100fe40008ffe428 */
[----:B------:R-:W-:Y:S02]  /*15c40*/  ISETP.GE.AND P1, PT, R34, 0x9, PT ;  /* 0x000000092200780c */ /* 0x000fe40003f26270 */
[----:B------:R-:W-:Y:S02]  /*15c50*/  PRMT R40, RZ, 0x7610, R40 ;  /* 0x00007610ff287816 */ /* 0x000fe40000000028 */
[----:B------:R-:W-:-:S13]  /*15c60*/  ISETP.LT.OR P2, PT, R0, 0x1, !P1 ;  /* 0x000000010000780c */ /* 0x000fda0004f41670 */
[----:B------:R-:W-:Y:S05]  /*15c70*/  @P2 BRA `(.L_x_44) ;  /* 0x0000000000042947 */ /* 0x000fea0003800000 */
[----:B------:R3:W5:Y:S02]  /*15c80*/  LDG.E.U8 R40, desc[UR14][R2.64] ;  /* 0x0000000e02287981 */ /* 0x000764000c1e1100 */
.L_x_44:
[----:B------:R-:W-:Y:S05]  /*15c90*/  BSYNC B1 ;  /* 0x0000000000017941 */ /* 0x000fea0003800000 */
.L_x_43:
        /* <DEDUP_REMOVED lines=9> */
[----:B----4-:R-:W-:-:S11]  /*15d30*/  PRMT R4, RZ, 0x7610, R4 ;  /* 0x00007610ff047816 */ /* 0x010fd60000000004 */
[----:B------:R-:W-:Y:S05]  /*15d40*/  @P2 BRA `(.L_x_46) ;  /* 0x0000000000042947 */ /* 0x000fea0003800000 */
[----:B------:R4:W5:Y:S02]  /*15d50*/  LDG.E.U8 R4, desc[UR14][R2.64+0x1] ;  /* 0x0000010e02047981 */ /* 0x000964000c1e1100 */
.L_x_46:
[----:B------:R-:W-:Y:S05]  /*15d60*/  BSYNC B1 ;  /* 0x0000000000017941 */ /* 0x000fea0003800000 */
.L_x_45:
[----:B-----5:R-:W-:Y:S01]  /*15d70*/  LOP3.LUT R4, R4, 0xff, RZ, 0xc0, !PT ;  /* 0x000000ff04047812 */ /* 0x020fe200078ec0ff */
[----:B------:R-:W-:Y:S01]  /*15d80*/  BSSY B1, `(.L_x_47) ;  /* 0x000000b000017945 */ /* 0x000fe20003800000 */
[----:B------:R-:W-:Y:S02]  /*15d90*/  ISETP.LT.OR P3, PT, R0, 0x9, !P0 ;  /* 0x000000090000780c */ /* 0x000fe40004761670 */
[----:B------:R-:W-:-:S05]  /*15da0*/  F2FP.F16.E5M2.UNPACK_B R4, R4 ;  /* 0x00000004ff04723e */ /* 0x000fca00020004ff */
[----:B------:R-:W-:-:S05]  /*15db0*/  HADD2.F32 R4, -RZ, R4.H0_H0 ;  /* 0x20000004ff047230 */ /* 0x000fca0000004100 */
[----:B------:R-:W-:-:S04]  /*15dc0*/  FMUL R4, R4, UR21 ;  /* 0x0000001504047c20 */ /* 0x000fc80008400000 */
[--C-:B------:R-:W-:Y:S01]  /*15dd0*/  FFMA R5, R5, UR20, R4.reuse ;  /* 0x0000001405057c23 */ /* 0x100fe20008000004 */
[----:B------:R-:W-:-:S04]  /*15de0*/  PRMT R4, RZ, 0x7610, R4 ;  /* 0x00007610ff047816 */ /* 0x000fc80000000004 */
[----:B------:R-:W-:-:S05]  /*15df0*/  F2FP.SATFINITE.E5M2.F32.PACK_AB_MERGE_C R5, RZ, R5, RZ ;  /* 0x00000005ff05723e */ /* 0x000fca00048060ff */
[----:B------:R0:W-:Y:S01]  /*15e00*/  @!P2 STG.E.U8 desc[UR14][R26.64+0x1], R5 ;  /* 0x000001051a00a986 */ /* 0x0001e2000c10110e */
[----:B------:R-:W-:Y:S05]  /*15e10*/  @P3 BRA `(.L_x_48) ;  /* 0x0000000000043947 */ /* 0x000fea0003800000 */
[----:B------:R0:W5:Y:S02]  /*15e20*/  LDG.E.U8 R4, desc[UR14][R32.64+0x8] ;  /* 0x0000080e20047981 */ /* 0x000164000c1e1100 */
.L_x_48:
[----:B------:R-:W-:Y:S05]  /*15e30*/  BSYNC B1 ;  /* 0x0000000000017941 */ /* 0x000fea0003800000 */
.L_x_47:
        /* <DEDUP_REMOVED lines=12> */
.L_x_50:
[----:B------:R-:W-:Y:S05]  /*15f00*/  BSYNC B1 ;  /* 0x0000000000017941 */ /* 0x000fea0003800000 */
.L_x_49:
        /* <DEDUP_REMOVED lines=12> */
.L_x_52:
[----:B------:R-:W-:Y:S05]  /*15fd0*/  BSYNC B1 ;  /* 0x0000000000017941 */ /* 0x000fea0003800000 */
.L_x_51:
        /* <DEDUP_REMOVED lines=12> */
.L_x_54:
[----:B------:R-:W-:Y:S05]  /*160a0*/  BSYNC B1 ;  /* 0x0000000000017941 */ /* 0x000fea0003800000 */
.L_x_53:
        /* <DEDUP_REMOVED lines=12> */
.L_x_56:
[----:B------:R-:W-:Y:S05]  /*16170*/  BSYNC B1 ;  /* 0x0000000000017941 */ /* 0x000fea0003800000 */
.L_x_55:
        /* <DEDUP_REMOVED lines=12> */
.L_x_58:
[----:B------:R-:W-:Y:S05]  /*16240*/  BSYNC B1 ;  /* 0x0000000000017941 */ /* 0x000fea0003800000 */
.L_x_57:
        /* <DEDUP_REMOVED lines=12> */
.L_x_60:
[----:B------:R-:W-:Y:S05]  /*16310*/  BSYNC B1 ;  /* 0x0000000000017941 */ /* 0x000fea0003800000 */
.L_x_59:
        /* <DEDUP_REMOVED lines=12> */
.L_x_62:
[----:B------:R-:W-:Y:S05]  /*163e0*/  BSYNC B1 ;  /* 0x0000000000017941 */ /* 0x000fea0003800000 */
.L_x_61:
        /* <DEDUP_REMOVED lines=12> */
.L_x_64:
[----:B------:R-:W-:Y:S05]  /*164b0*/  BSYNC B1 ;  /* 0x0000000000017941 */ /* 0x000fea0003800000 */
.L_x_63:
        /* <DEDUP_REMOVED lines=12> */
.L_x_66:
[----:B------:R-:W-:Y:S05]  /*16580*/  BSYNC B1 ;  /* 0x0000000000017941 */ /* 0x000fea0003800000 */
.L_x_65:
        /* <DEDUP_REMOVED lines=12> */
.L_x_68:
[----:B------:R-:W-:Y:S05]  /*16650*/  BSYNC B1 ;  /* 0x0000000000017941 */ /* 0x000fea0003800000 */
.L_x_67:
        /* <DEDUP_REMOVED lines=12> */
.L_x_70:
[----:B------:R-:W-:Y:S05]  /*16720*/  BSYNC B1 ;  /* 0x0000000000017941 */ /* 0x000fea0003800000 */
.L_x_69:
        /* <DEDUP_REMOVED lines=12> */
.L_x_72:
[----:B------:R-:W-:Y:S05]  /*167f0*/  BSYNC B1 ;  /* 0x0000000000017941 */ /* 0x000fea0003800000 */
.L_x_71:
        /* <DEDUP_REMOVED lines=12> */
.L_x_74:
[----:B------:R-:W-:Y:S05]  /*168c0*/  BSYNC B1 ;  /* 0x0000000000017941 */ /* 0x000fea0003800000 */
.L_x_73:
        /* <DEDUP_REMOVED lines=12> */
.L_x_76:
[----:B------:R-:W-:Y:S05]  /*16990*/  BSYNC B1 ;  /* 0x0000000000017941 */ /* 0x000fea0003800000 */
.L_x_75:
        /* <DEDUP_REMOVED lines=12> */
.L_x_78:
[----:B------:R-:W-:Y:S05]  /*16a60*/  BSYNC B1 ;  /* 0x0000000000017941 */ /* 0x000fea0003800000 */
.L_x_77:
        /* <DEDUP_REMOVED lines=12> */
.L_x_80:
[----:B------:R-:W-:Y:S05]  /*16b30*/  BSYNC B1 ;  /* 0x0000000000017941 */ /* 0x000fea0003800000 */
.L_x_79:
        /* <DEDUP_REMOVED lines=12> */
.L_x_82:
[----:B------:R-:W-:Y:S05]  /*16c00*/  BSYNC B1 ;  /* 0x0000000000017941 */ /* 0x000fea0003800000 */
.L_x_81:
        /* <DEDUP_REMOVED lines=12> */
.L_x_84:
[----:B------:R-:W-:Y:S05]  /*16cd0*/  BSYNC B1 ;  /* 0x0000000000017941 */ /* 0x000fea0003800000 */
.L_x_83:
        /* <DEDUP_REMOVED lines=12> */
.L_x_86:
[----:B------:R-:W-:Y:S05]  /*16da0*/  BSYNC B1 ;  /* 0x0000000000017941 */ /* 0x000fea0003800000 */
.L_x_85:
        /* <DEDUP_REMOVED lines=12> */
.L_x_88:
[----:B------:R-:W-:Y:S05]  /*16e70*/  BSYNC B1 ;  /* 0x0000000000017941 */ /* 0x000fea0003800000 */
.L_x_87:
        /* <DEDUP_REMOVED lines=12> */
.L_x_90:
[----:B------:R-:W-:Y:S05]  /*16f40*/  BSYNC B1 ;  /* 0x0000000000017941 */ /* 0x000fea0003800000 */
.L_x_89:
        /* <DEDUP_REMOVED lines=12> */
.L_x_92:
[----:B------:R-:W-:Y:S05]  /*17010*/  BSYNC B1 ;  /* 0x0000000000017941 */ /* 0x000fea0003800000 */
.L_x_91:
        /* <DEDUP_REMOVED lines=12> */
.L_x_94:
[----:B------:R-:W-:Y:S05]  /*170e0*/  BSYNC B1 ;  /* 0x0000000000017941 */ /* 0x000fea0003800000 */
.L_x_93:
        /* <DEDUP_REMOVED lines=12> */
.L_x_96:
[----:B------:R-:W-:Y:S05]  /*171b0*/  BSYNC B1 ;  /* 0x0000000000017941 */ /* 0x000fea0003800000 */
.L_x_95:
        /* <DEDUP_REMOVED lines=12> */
.L_x_98:
[----:B------:R-:W-:Y:S05]  /*17280*/  BSYNC B1 ;  /* 0x0000000000017941 */ /* 0x000fea0003800000 */
.L_x_97:
        /* <DEDUP_REMOVED lines=12> */
.L_x_100:
[----:B------:R-:W-:Y:S05]  /*17350*/  BSYNC B1 ;  /* 0x0000000000017941 */ /* 0x000fea0003800000 */
.L_x_99:
        /* <DEDUP_REMOVED lines=12> */
.L_x_102:
[----:B------:R-:W-:Y:S05]  /*17420*/  BSYNC B1 ;  /* 0x0000000000017941 */ /* 0x000fea0003800000 */
.L_x_101:
        /* <DEDUP_REMOVED lines=12> */
.L_x_104:
[----:B------:R-:W-:Y:S05]  /*174f0*/  BSYNC B1 ;  /* 0x0000000000017941 */ /* 0x000fea0003800000 */
.L_x_103:
        /* <DEDUP_REMOVED lines=12> */
.L_x_106:
[----:B------:R-:W-:Y:S05]  /*175c0*/  BSYNC B1 ;  /* 0x0000000000017941 */ /* 0x000fea0003800000 */
.L_x_105:
        /* <DEDUP_REMOVED lines=12> */
.L_x_108:
[----:B------:R-:W-:Y:S05]  /*17690*/  BSYNC B1 ;  /* 0x0000000000017941 */ /* 0x000fea0003800000 */
.L_x_107:
        /* <DEDUP_REMOVED lines=12> */
.L_x_110:
[----:B------:R-:W-:Y:S05]  /*17760*/  BSYNC B1 ;  /* 0x0000000000017941 */ /* 0x000fea0003800000 */
.L_x_109:
        /* <DEDUP_REMOVED lines=12> */
.L_x_112:
[----:B------:R-:W-:Y:S05]  /*17830*/  BSYNC B1 ;  /* 0x0000000000017941 */ /* 0x000fea0003800000 */
.L_x_111:
        /* <DEDUP_REMOVED lines=12> */
.L_x_114:
[----:B------:R-:W-:Y:S05]  /*17900*/  BSYNC B1 ;  /* 0x0000000000017941 */ /* 0x000fea0003800000 */
.L_x_113:
        /* <DEDUP_REMOVED lines=12> */
.L_x_116:
[----:B------:R-:W-:Y:S05]  /*179d0*/  BSYNC B1 ;  /* 0x0000000000017941 */ /* 0x000fea0003800000 */
.L_x_115:
        /* <DEDUP_REMOVED lines=12> */
.L_x_118:
[----:B------:R-:W-:Y:S05]  /*17aa0*/  BSYNC B1 ;  /* 0x0000000000017941 */ /* 0x000fea0003800000 */
.L_x_117:
        /* <DEDUP_REMOVED lines=12> */
.L_x_120:
[----:B------:R-:W-:Y:S05]  /*17b70*/  BSYNC B1 ;  /* 0x0000000000017941 */ /* 0x000fea0003800000 */
.L_x_119:
        /* <DEDUP_REMOVED lines=12> */
.L_x_122:
[----:B------:R-:W-:Y:S05]  /*17c40*/  BSYNC B1 ;  /* 0x0000000000017941 */ /* 0x000fea0003800000 */
.L_x_121:
        /* <DEDUP_REMOVED lines=12> */
.L_x_124:
[----:B------:R-:W-:Y:S05]  /*17d10*/  BSYNC B1 ;  /* 0x0000000000017941 */ /* 0x000fea0003800000 */
.L_x_123:
[----:B-----5:R-:W-:Y:S01]  /*17d20*/  LOP3.LUT R4, R4, 0xff, RZ, 0xc0, !PT ;  /* 0x000000ff04047812 */ /* 0x020fe200078ec0ff */
[----:B------:R-:W-:Y:S01]  /*17d30*/  BSSY B1, `(.L_x_125) ;  /* 0x000000b000017945 */ /* 0x000fe20003800000 */
[----:B------:R-:W-:Y:S02]  /*17d40*/  ISETP.LT.OR P2, PT, R0, 0x52, !P1 ;  /* 0x000000520000780c */ /* 0x000fe40004f41670 */
[----:B------:R-:W-:-:S05]  /*17d50*/  F2FP.F16.E5M2.UNPACK_B R4, R4 ;  /* 0x00000004ff04723e */ /* 0x000fca00020004ff */
[----:B------:R-:W-:-:S05]  /*17d60*/  HADD2.F32 R4, -RZ, R4.H0_H0 ;  /* 0x20000004ff047230 */ /* 0x000fca0000004100 */
[----:B------:R-:W-:-:S04]  /*17d70*/  FMUL R4, R4, UR21 ;  /* 0x0000001504047c20 */ /* 0x000fc80008400000 */
[----:B------:R-:W-:-:S05]  /*17d80*/  FFMA R4, R172, UR20, R4 ;  /* 0x00000014ac047c23 */ /* 0x000fca0008000004 */
[----:B0-----:R-:W-:Y:S02]  /*17d90*/  F2FP.SATFINITE.E5M2.F32.PACK_AB_MERGE_C R5, RZ, R4, RZ ;  /* 0x00000004ff05723e */ /* 0x001fe400048060ff */
[----:B------:R-:W-:-:S03]  /*17da0*/  PRMT R4, RZ, 0x7610, R4 ;  /* 0x00007610ff047816 */ /* 0x000fc60000000004 */
[----:B------:R0:W-:Y:S01]  /*17db0*/  @!P3 STG.E.U8 desc[UR14][R26.64+0x50], R5 ;  /* 0x000050051a00b986 */ /* 0x0001e2000c10110e */
[----:B------:R-:W-:Y:S05]  /*17dc0*/  @P2 BRA `(.L_x_126) ;  /* 0x0000000000042947 */ /* 0x000fea0003800000 */
[----:B------:R0:W5:Y:S02]  /*17dd0*/  LDG.E.U8 R4, desc[UR14][R2.64+0x51] ;  /* 0x0000510e02047981 */ /* 0x000164000c1e1100 */
.L_x_126:
[----:B------:R-:W-:Y:S05]  /*17de0*/  BSYNC B1 ;  /* 0x0000000000017941 */ /* 0x000fea0003800000 */
.L_x_125:
        /* <DEDUP_REMOVED lines=12> */
.L_x_128:
[----:B------:R-:W-:Y:S05]  /*17eb0*/  BSYNC B1 ;  /* 0x0000000000017941 */ /* 0x000fea0003800000 */
.L_x_127:
        /* <DEDUP_REMOVED lines=12> */
.L_x_130:
[----:B------:R-:W-:Y:S05]  /*17f80*/  BSYNC B1 ;  /* 0x0000000000017941 */ /* 0x000fea0003800000 */
.L_x_129:
        /* <DEDUP_REMOVED lines=12> */
.L_x_132:
[----:B------:R-:W-:Y:S05]  /*18050*/  BSYNC B1 ;  /* 0x0000000000017941 */ /* 0x000fea0003800000 */
.L_x_131:
[----:B-----5:R-:W-:Y:S01]  /*18060*/  LOP3.LUT R4, R4, 0xff, RZ, 0xc0, !PT ;  /* 0x000000ff04047812 */ /* 0x020fe200078ec0ff */
[----:B------:R-:W-:Y:S01]  /*18070*/  BSSY B1, `(.L_x_133) ;  /* 0x000000b000017945 */ /* 0x000fe20003800000 */
[----:B------:R-:W-:Y:S02]  /*18080*/  ISETP.LT.OR P2, PT, R0, 0x5a, !P1 ;  /* 0x0000005a0000780c */ /* 0x000fe40004f41670 */
[----:B------:R-:W-:-:S05]  /*18090*/  F2FP.F16.E5M2.UNPACK_B R4, R4 ;  /* 0x00000004ff04723e */ /* 0x000fca00020004ff */
[----:B------:R-:W-:-:S05]  /*180a0*/  HADD2.F32 R4, -RZ, R4.H0_H0 ;  /* 0x20000004ff047230 */ /* 0x000fca0000004100 */
[----:B0-----:R-:W-:Y:S01]  /*180b0*/  FMUL R5, R4, UR21 ;  /* 0x0000001504057c20 */ /* 0x001fe20008400000 */
[----:B------:R-:W-:-:S03]  /*180c0*/  PRMT R4, RZ, 0x7610, R4 ;  /* 0x00007610ff047816 */ /* 0x000fc60000000004 */
[----:B------:R-:W-:-:S05]  /*180d0*/  FFMA R5, R176, UR20, R5 ;  /* 0x00000014b0057c23 */ /* 0x000fca0008000005 */
[----:B------:R-:W-:-:S05]  /*180e0*/  F2FP.SATFINITE.E5M2.F32.PACK_AB_MERGE_C R5, RZ, R5, RZ ;  /* 0x00000005ff05723e */ /* 0x000fca00048060ff */
[----:B------:R0:W-:Y:S01]  /*180f0*/  @!P3 STG.E.U8 desc[UR14][R26.64+0x58], R5 ;  /* 0x000058051a00b986 */ /* 0x0001e2000c10110e */
[----:B------:R-:W-:Y:S05]  /*18100*/  @P2 BRA `(.L_x_134) ;  /* 0x0000000000042947 */ /* 0x000fea0003800000 */
[----:B------:R0:W5:Y:S02]  /*18110*/  LDG.E.U8 R4, desc[UR14][R2.64+0x59] ;  /* 0x0000590e02047981 */ /* 0x000164000c1e1100 */
.L_x_134:
[----:B------:R-:W-:Y:S05]  /*18120*/  BSYNC B1 ;  /* 0x0000000000017941 */ /* 0x000fea0003800000 */
.L_x_133:
        /* <DEDUP_REMOVED lines=12> */
.L_x_136:
[----:B------:R-:W-:Y:S05]  /*181f0*/  BSYNC B1 ;  /* 0x0000000000017941 */ /* 0x000fea0003800000 */
.L_x_135:
        /* <DEDUP_REMOVED lines=12> */
.L_x_138:
[----:B------:R-:W-:Y:S05]  /*182c0*/  BSYNC B1 ;  /* 0x0000000000017941 */ /* 0x000fea0003800000 */
.L_x_137:
        /* <DEDUP_REMOVED lines=12> */
.L_x_140:
[----:B------:R-:W-:Y:S05]  /*18390*/  BSYNC B1 ;  /* 0x0000000000017941 */ /* 0x000fea0003800000 */
.L_x_139:
        /* <DEDUP_REMOVED lines=12> */
.L_x_142:
[----:B------:R-:W-:Y:S05]  /*18460*/  BSYNC B1 ;  /* 0x0000000000017941 */ /* 0x000fea0003800000 */
.L_x_141:
        /* <DEDUP_REMOVED lines=12> */
.L_x_144:
[----:B------:R-:W-:Y:S05]  /*18530*/  BSYNC B1 ;  /* 0x0000000000017941 */ /* 0x000fea0003800000 */
.L_x_143:
        /* <DEDUP_REMOVED lines=12> */
.L_x_146:
[----:B------:R-:W-:Y:S05]  /*18600*/  BSYNC B1 ;  /* 0x0000000000017941 */ /* 0x000fea0003800000 */
.L_x_145:
        /* <DEDUP_REMOVED lines=12> */
.L_x_148:
[----:B------:R-:W-:Y:S05]  /*186d0*/  BSYNC B1 ;  /* 0x0000000000017941 */ /* 0x000fea0003800000 */
.L_x_147:
        /* <DEDUP_REMOVED lines=12> */
.L_x_150:
[----:B------:R-:W-:Y:S05]  /*187a0*/  BSYNC B1 ;  /* 0x0000000000017941 */ /* 0x000fea0003800000 */
.L_x_149:
        /* <DEDUP_REMOVED lines=12> */
.L_x_152:
[----:B------:R-:W-:Y:S05]  /*18870*/  BSYNC B1 ;  /* 0x0000000000017941 */ /* 0x000fea0003800000 */
.L_x_151:
        /* <DEDUP_REMOVED lines=12> */
.L_x_154:
[----:B------:R-:W-:Y:S05]  /*18940*/  BSYNC B1 ;  /* 0x0000000000017941 */ /* 0x000fea0003800000 */
.L_x_153:
        /* <DEDUP_REMOVED lines=12> */
.L_x_156:
[----:B------:R-:W-:Y:S05]  /*18a10*/  BSYNC B1 ;  /* 0x0000000000017941 */ /* 0x000fea0003800000 */
.L_x_155:
        /* <DEDUP_REMOVED lines=12> */
.L_x_158:
[----:B------:R-:W-:Y:S05]  /*18ae0*/  BSYNC B1 ;  /* 0x0000000000017941 */ /* 0x000fea0003800000 */
.L_x_157:
        /* <DEDUP_REMOVED lines=12> */
.L_x_160:
[----:B------:R-:W-:Y:S05]  /*18bb0*/  BSYNC B1 ;  /* 0x0000000000017941 */ /* 0x000fea0003800000 */
.L_x_159:
        /* <DEDUP_REMOVED lines=12> */
.L_x_162:
[----:B------:R-:W-:Y:S05]  /*18c80*/  BSYNC B1 ;  /* 0x0000000000017941 */ /* 0x000fea0003800000 */
.L_x_161:
        /* <DEDUP_REMOVED lines=12> */
.L_x_164:
[----:B------:R-:W-:Y:S05]  /*18d50*/  BSYNC B1 ;  /* 0x0000000000017941 */ /* 0x000fea0003800000 */
.L_x_163:
        /* <DEDUP_REMOVED lines=12> */
.L_x_166:
[----:B------:R-:W-:Y:S05]  /*18e20*/  BSYNC B1 ;  /* 0x0000000000017941 */ /* 0x000fea0003800000 */
.L_x_165:
        /* <DEDUP_REMOVED lines=12> */
.L_x_168:
[----:B------:R-:W-:Y:S05]  /*18ef0*/  BSYNC B1 ;  /* 0x0000000000017941 */ /* 0x000fea0003800000 */
.L_x_167:
        /* <DEDUP_REMOVED lines=12> */
.L_x_170:
[----:B------:R-:W-:Y:S05]  /*18fc0*/  BSYNC B1 ;  /* 0x0000000000017941 */ /* 0x000fea0003800000 */
.L_x_169:
        /* <DEDUP_REMOVED lines=12> */
.L_x_172:
[----:B------:R-:W-:Y:S05]  /*19090*/  BSYNC B1 ;  /* 0x0000000000017941 */ /* 0x000fea0003800000 */
.L_x_171:
        /* <DEDUP_REMOVED lines=12> */
.L_x_174:
[----:B------:R-:W-:Y:S05]  /*19160*/  BSYNC B1 ;  /* 0x0000000000017941 */ /* 0x000fea0003800000 */
.L_x_173:
        /* <DEDUP_REMOVED lines=12> */
.L_x_176:
[----:B------:R-:W-:Y:S05]  /*19230*/  BSYNC B1 ;  /* 0x0000000000017941 */ /* 0x000fea0003800000 */
.L_x_175:
        /* <DEDUP_REMOVED lines=12> */
.L_x_178:
[----:B------:R-:W-:Y:S05]  /*19300*/  BSYNC B1 ;  /* 0x0000000000017941 */ /* 0x000fea0003800000 */
.L_x_177:
        /* <DEDUP_REMOVED lines=12> */
.L_x_180:
[----:B------:R-:W-:Y:S05]  /*193d0*/  BSYNC B1 ;  /* 0x0000000000017941 */ /* 0x000fea0003800000 */
.L_x_179:
        /* <DEDUP_REMOVED lines=12> */
.L_x_182:
[----:B------:R-:W-:Y:S05]  /*194a0*/  BSYNC B1 ;  /* 0x0000000000017941 */ /* 0x000fea0003800000 */
.L_x_181:
        /* <DEDUP_REMOVED lines=12> */
.L_x_184:
[----:B------:R-:W-:Y:S05]  /*19570*/  BSYNC B1 ;  /* 0x0000000000017941 */ /* 0x000fea0003800000 */
.L_x_183:
        /* <DEDUP_REMOVED lines=12> */
.L_x_186:
[----:B------:R-:W-:Y:S05]  /*19640*/  BSYNC B1 ;  /* 0x0000000000017941 */ /* 0x000fea0003800000 */
.L_x_185:
        /* <DEDUP_REMOVED lines=12> */
.L_x_188:
[----:B------:R-:W-:Y:S05]  /*19710*/  BSYNC B1 ;  /* 0x0000000000017941 */ /* 0x000fea0003800000 */
.L_x_187:
        /* <DEDUP_REMOVED lines=12> */
.L_x_190:
[----:B------:R-:W-:Y:S05]  /*197e0*/  BSYNC B1 ;  /* 0x0000000000017941 */ /* 0x000fea0003800000 */
.L_x_189:
        /* <DEDUP_REMOVED lines=12> */
.L_x_192:
[----:B------:R-:W-:Y:S05]  /*198b0*/  BSYNC B1 ;  /* 0x0000000000017941 */ /* 0x000fea0003800000 */
.L_x_191:
        /* <DEDUP_REMOVED lines=12> */
.L_x_194:
[----:B------:R-:W-:Y:S05]  /*19980*/  BSYNC B1 ;  /* 0x0000000000017941 */ /* 0x000fea0003800000 */
.L_x_193:
        /* <DEDUP_REMOVED lines=12> */
.L_x_196:
[----:B------:R-:W-:Y:S05]  /*19a50*/  BSYNC B1 ;  /* 0x0000000000017941 */ /* 0x000fea0003800000 */
.L_x_195:
        /* <DEDUP_REMOVED lines=12> */
.L_x_198:
[----:B------:R-:W-:Y:S05]  /*19b20*/  BSYNC B1 ;  /* 0x0000000000017941 */ /* 0x000fea0003800000 */
.L_x_197:
        /* <DEDUP_REMOVED lines=12> */
.L_x_200:
[----:B------:R-:W-:Y:S05]  /*19bf0*/  BSYNC B1 ;  /* 0x0000000000017941 */ /* 0x000fea0003800000 */
.L_x_199:
        /* <DEDUP_REMOVED lines=12> */
.L_x_202:
[----:B------:R-:W-:Y:S05]  /*19cc0*/  BSYNC B1 ;  /* 0x0000000000017941 */ /* 0x000fea0003800000 */
.L_x_201:
        /* <DEDUP_REMOVED lines=12> */
.L_x_204:
[----:B------:R-:W-:Y:S05]  /*19d90*/  BSYNC B1 ;  /* 0x0000000000017941 */ /* 0x000fea0003800000 */
.L_x_203:
        /* <DEDUP_REMOVED lines=12> */
.L_x_206:
[----:B------:R-:W-:Y:S05]  /*19e60*/  BSYNC B1 ;  /* 0x0000000000017941 */ /* 0x000fea0003800000 */
.L_x_205:
        /* <DEDUP_REMOVED lines=12> */
.L_x_208:
[----:B------:R-:W-:Y:S05]  /*19f30*/  BSYNC B1 ;  /* 0x0000000000017941 */ /* 0x000fea0003800000 */
.L_x_207:
        /* <DEDUP_REMOVED lines=12> */
.L_x_210:
[----:B------:R-:W-:Y:S05]  /*1a000*/  BSYNC B1 ;  /* 0x0000000000017941 */ /* 0x000fea0003800000 */
.L_x_209:
        /* <DEDUP_REMOVED lines=12> */
.L_x_212:
[----:B------:R-:W-:Y:S05]  /*1a0d0*/  BSYNC B1 ;  /* 0x0000000000017941 */ /* 0x000fea0003800000 */
.L_x_211:
        /* <DEDUP_REMOVED lines=12> */
.L_x_214:
[----:B------:R-:W-:Y:S05]  /*1a1a0*/  BSYNC B1 ;  /* 0x0000000000017941 */ /* 0x000fea0003800000 */
.L_x_213:
        /* <DEDUP_REMOVED lines=12> */
.L_x_216:
[----:B------:R-:W-:Y:S05]  /*1a270*/  BSYNC B1 ;  /* 0x0000000000017941 */ /* 0x000fea0003800000 */
.L_x_215:
        /* <DEDUP_REMOVED lines=12> */
.L_x_218:
[----:B------:R-:W-:Y:S05]  /*1a340*/  BSYNC B1 ;  /* 0x0000000000017941 */ /* 0x000fea0003800000 */
.L_x_217:
        /* <DEDUP_REMOVED lines=12> */
.L_x_220:
[----:B------:R-:W-:Y:S05]  /*1a410*/  BSYNC B1 ;  /* 0x0000000000017941 */ /* 0x000fea0003800000 */
.L_x_219:
        /* <DEDUP_REMOVED lines=12> */
.L_x_222:
[----:B------:R-:W-:Y:S05]  /*1a4e0*/  BSYNC B1 ;  /* 0x0000000000017941 */ /* 0x000fea0003800000 */
.L_x_221:
        /* <DEDUP_REMOVED lines=12> */
.L_x_224:
[----:B------:R-:W-:Y:S05]  /*1a5b0*/  BSYNC B1 ;  /* 0x0000000000017941 */ /* 0x000fea0003800000 */
.L_x_223:
        /* <DEDUP_REMOVED lines=12> */
.L_x_226:
[----:B------:R-:W-:Y:S05]  /*1a680*/  BSYNC B1 ;  /* 0x0000000000017941 */ /* 0x000fea0003800000 */
.L_x_225:
        /* <DEDUP_REMOVED lines=12> */
.L_x_228:
[----:B------:R-:W-:Y:S05]  /*1a750*/  BSYNC B1 ;  /* 0x0000000000017941 */ /* 0x000fea0003800000 */
.L_x_227:
        /* <DEDUP_REMOVED lines=12> */
.L_x_230:
[----:B------:R-:W-:Y:S05]  /*1a820*/  BSYNC B1 ;  /* 0x0000000000017941 */ /* 0x000fea0003800000 */
.L_x_229:
        /* <DEDUP_REMOVED lines=12> */
.L_x_232:
[----:B------:R-:W-:Y:S05]  /*1a8f0*/  BSYNC B1 ;  /* 0x0000000000017941 */ /* 0x000fea0003800000 */
.L_x_231:
        /* <DEDUP_REMOVED lines=12> */
.L_x_234:
[----:B------:R-:W-:Y:S05]  /*1a9c0*/  BSYNC B1 ;  /* 0x0000000000017941 */ /* 0x000fea0003800000 */
.L_x_233:
        /* <DEDUP_REMOVED lines=12> */
.L_x_236:
[----:B------:R-:W-:Y:S05]  /*1aa90*/  BSYNC B1 ;  /* 0x0000000000017941 */ /* 0x000fea0003800000 */
.L_x_235:
        /* <DEDUP_REMOVED lines=12> */
.L_x_238:
[----:B------:R-:W-:Y:S05]  /*1ab60*/  BSYNC B1 ;  /* 0x0000000000017941 */ /* 0x000fea0003800000 */
.L_x_237:
        /* <DEDUP_REMOVED lines=12> */
.L_x_240:
[----:B------:R-:W-:Y:S05]  /*1ac30*/  BSYNC B1 ;  /* 0x0000000000017941 */ /* 0x000fea0003800000 */
.L_x_239:
        /* <DEDUP_REMOVED lines=12> */
.L_x_242:
[----:B------:R-:W-:Y:S05]  /*1ad00*/  BSYNC B1 ;  /* 0x0000000000017941 */ /* 0x000fea0003800000 */
.L_x_241:
        /* <DEDUP_REMOVED lines=12> */
.L_x_244:
[----:B------:R-:W-:Y:S05]  /*1add0*/  BSYNC B1 ;  /* 0x0000000000017941 */ /* 0x000fea0003800000 */
.L_x_243:
        /* <DEDUP_REMOVED lines=12> */
.L_x_246:
[----:B------:R-:W-:Y:S05]  /*1aea0*/  BSYNC B1 ;  /* 0x0000000000017941 */ /* 0x000fea0003800000 */
.L_x_245:
        /* <DEDUP_REMOVED lines=12> */
.L_x_248:
[----:B------:R-:W-:Y:S05]  /*1af70*/  BSYNC B1 ;  /* 0x0000000000017941 */ /* 0x000fea0003800000 */
.L_x_247:
        /* <DEDUP_REMOVED lines=12> */
.L_x_250:
[----:B------:R-:W-:Y:S05]  /*1b040*/  BSYNC B1 ;  /* 0x0000000000017941 */ /* 0x000fea0003800000 */
.L_x_249:
        /* <DEDUP_REMOVED lines=12> */
.L_x_252:
[----:B------:R-:W-:Y:S05]  /*1b110*/  BSYNC B1 ;  /* 0x0000000000017941 */ /* 0x000fea0003800000 */
.L_x_251:
        /* <DEDUP_REMOVED lines=12> */
.L_x_254:
[----:B------:R-:W-:Y:S05]  /*1b1e0*/  BSYNC B1 ;  /* 0x0000000000017941 */ /* 0x000fea0003800000 */
.L_x_253:
        /* <DEDUP_REMOVED lines=12> */
.L_x_256:
[----:B------:R-:W-:Y:S05]  /*1b2b0*/  BSYNC B1 ;  /* 0x0000000000017941 */ /* 0x000fea0003800000 */
.L_x_255:
[----:B0-----:R-:W2:Y:S01]  /*1b2c0*/  LDL.LU R5, [R1+0x200] ;  /* 0x0002000001057983 */ /* 0x001ea20000300800 */
[----:B-----5:R-:W-:Y:S01]  /*1b2d0*/  LOP3.LUT R4, R4, 0xff, RZ, 0xc0, !PT ;  /* 0x000000ff04047812 */ /* 0x020fe200078ec0ff */
[----:B------:R-:W-:Y:S01]  /*1b2e0*/  BSSY B1, `(.L_x_257) ;  /* 0x000000b000017945 */ /* 0x000fe20003800000 */
[----:B------:R-:W-:Y:S02]  /*1b2f0*/  ISETP.LT.OR P2, PT, R0, 0xda, !P0 ;  /* 0x000000da0000780c */ /* 0x000fe40004741670 */
[----:B------:R-:W-:-:S05]  /*1b300*/  F2FP.F16.E5M2.UNPACK_B R4, R4 ;  /* 0x00000004ff04723e */ /* 0x000fca00020004ff */
[----:B------:R-:W-:-:S05]  /*1b310*/  HADD2.F32 R4, -RZ, R4.H0_H0 ;  /* 0x20000004ff047230 */ /* 0x000fca0000004100 */
[----:B------:R-:W-:-:S04]  /*1b320*/  FMUL R4, R4, UR21 ;  /* 0x0000001504047c20 */ /* 0x000fc80008400000 */
[----:B--2---:R-:W-:-:S05]  /*1b330*/  FFMA R4, R5, UR20, R4 ;  /* 0x0000001405047c23 */ /* 0x004fca0008000004 */
[----:B------:R-:W-:Y:S02]  /*1b340*/  F2FP.SATFINITE.E5M2.F32.PACK_AB_MERGE_C R5, RZ, R4, RZ ;  /* 0x00000004ff05723e */ /* 0x000fe400048060ff */
[----:B------:R-:W-:-:S03]  /*1b350*/  PRMT R4, RZ, 0x7610, R4 ;  /* 0x00007610ff047816 */ /* 0x000fc60000000004 */
[----:B------:R0:W-:Y:S01]  /*1b360*/  @!P3 STG.E.U8 desc[UR14][R24.64+0xd8], R5 ;  /* 0x0000d8051800b986 */ /* 0x0001e2000c10110e */
[----:B------:R-:W-:Y:S05]  /*1b370*/  @P2 BRA `(.L_x_258) ;  /* 0x0000000000042947 */ /* 0x000fea0003800000 */
[----:B------:R2:W5:Y:S02]  /*1b380*/  LDG.E.U8 R4, desc[UR14][R32.64+0xd9] ;  /* 0x0000d90e20047981 */ /* 0x000564000c1e1100 */
.L_x_258:
[----:B------:R-:W-:Y:S05]  /*1b390*/  BSYNC B1 ;  /* 0x0000000000017941 */ /* 0x000fea0003800000 */
.L_x_257:
[----:B0-----:R-:W3:Y:S01]  /*1b3a0*/  LDL.LU R5, [R1+0x204] ;  /* 0x0002040001057983 */ /* 0x001ee20000300800 */
[----:B-----5:R-:W-:Y:S01]  /*1b3b0*/  LOP3.LUT R4, R4, 0xff, RZ, 0xc0, !PT ;  /* 0x000000ff04047812 */ /* 0x020fe200078ec0ff */
[----:B------:R-:W-:Y:S01]  /*1b3c0*/  BSSY B1, `(.L_x_259) ;  /* 0x000000b000017945 */ /* 0x000fe20003800000 */
[----:B------:R-:W-:Y:S02]  /*1b3d0*/  ISETP.LT.OR P3, PT, R0, 0xd9, !P1 ;  /* 0x000000d90000780c */ /* 0x000fe40004f61670 */
[----:B------:R-:W-:-:S05]  /*1b3e0*/  F2FP.F16.E5M2.UNPACK_B R4, R4 ;  /* 0x00000004ff04723e */ /* 0x000fca00020004ff */
[----:B------:R-:W-:-:S05]  /*1b3f0*/  HADD2.F32 R4, -RZ, R4.H0_H0 ;  /* 0x20000004ff047230 */ /* 0x000fca0000004100 */
[----:B------:R-:W-:-:S04]  /*1b400*/  FMUL R4, R4, UR21 ;  /* 0x0000001504047c20 */ /* 0x000fc80008400000 */
[----:B---3--:R-:W-:-:S05]  /*1b410*/  FFMA R4, R5, UR20, R4 ;  /* 0x0000001405047c23 */ /* 0x008fca0008000004 */
[----:B------:R-:W-:Y:S02]  /*1b420*/  F2FP.SATFINITE.E5M2.F32.PACK_AB_MERGE_C R5, RZ, R4, RZ ;  /* 0x00000004ff05723e */ /* 0x000fe400048060ff */
[----:B------:R-:W-:-:S03]  /*1b430*/  PRMT R4, RZ, 0x7610, R4 ;  /* 0x00007610ff047816 */ /* 0x000fc60000000004 */
[----:B------:R0:W-:Y:S01]  /*1b440*/  @!P2 STG.E.U8 desc[UR14][R24.64+0xd9], R5 ;  /* 0x0000d9051800a986 */ /* 0x0001e2000c10110e */
[----:B------:R-:W-:Y:S05]  /*1b450*/  @P3 BRA `(.L_x_260) ;  /* 0x0000000000043947 */ /* 0x000fea0003800000 */
[----:B------:R3:W5:Y:S02]  /*1b460*/  LDG.E.U8 R4, desc[UR14][R2.64+0xd8] ;  /* 0x0000d80e02047981 */ /* 0x000764000c1e1100 */
.L_x_260:
[----:B------:R-:W-:Y:S05]  /*1b470*/  BSYNC B1 ;  /* 0x0000000000017941 */ /* 0x000fea0003800000 */
.L_x_259:
        /* <DEDUP_REMOVED lines=13> */
.L_x_262:
[----:B------:R-:W-:Y:S05]  /*1b550*/  BSYNC B1 ;  /* 0x0000000000017941 */ /* 0x000fea0003800000 */
.L_x_261:
        /* <DEDUP_REMOVED lines=13> */
.L_x_264:
[----:B------:R-:W-:Y:S05]  /*1b630*/  BSYNC B1 ;  /* 0x0000000000017941 */ /* 0x000fea0003800000 */
.L_x_263:
        /* <DEDUP_REMOVED lines=13> */
.L_x_266:
[----:B------:R-:W-:Y:S05]  /*1b710*/  BSYNC B1 ;  /* 0x0000000000017941 */ /* 0x000fea0003800000 */
.L_x_265:
        /* <DEDUP_REMOVED lines=13> */
.L_x_268:
[----:B------:R-:W-:Y:S05]  /*1b7f0*/  BSYNC B1 ;  /* 0x0000000000017941 */ /* 0x000fea0003800000 */
.L_x_267:
        /* <DEDUP_REMOVED lines=13> */
.L_x_270:
[----:B------:R-:W-:Y:S05]  /*1b8d0*/  BSYNC B1 ;  /* 0x0000000000017941 */ /* 0x000fea0003800000 */
.L_x_269:
        /* <DEDUP_REMOVED lines=13> */
.L_x_272:
[----:B------:R-:W-:Y:S05]  /*1b9b0*/  BSYNC B1 ;  /* 0x0000000000017941 */ /* 0x000fea0003800000 */
.L_x_271:
        /* <DEDUP_REMOVED lines=13> */
.L_x_274:
[----:B------:R-:W-:Y:S05]  /*1ba90*/  BSYNC B1 ;  /* 0x0000000000017941 */ /* 0x000fea0003800000 */
.L_x_273:
        /* <DEDUP_REMOVED lines=13> */
.L_x_276:
[----:B------:R-:W-:Y:S05]  /*1bb70*/  BSYNC B1 ;  /* 0x0000000000017941 */ /* 0x000fea0003800000 */
.L_x_275:
        /* <DEDUP_REMOVED lines=13> */
.L_x_278:
[----:B------:R-:W-:Y:S05]  /*1bc50*/  BSYNC B1 ;  /* 0x0000000000017941 */ /* 0x000fea0003800000 */
.L_x_277:
        /* <DEDUP_REMOVED lines=13> */
.L_x_280:
[----:B------:R-:W-:Y:S05]  /*1bd30*/  BSYNC B1 ;  /* 0x0000000000017941 */ /* 0x000fea0003800000 */
.L_x_279:
        /* <DEDUP_REMOVED lines=13> */
.L_x_282:
[----:B------:R-:W-:Y:S05]  /*1be10*/  BSYNC B1 ;  /* 0x0000000000017941 */ /* 0x000fea0003800000 */
.L_x_281:
        /* <DEDUP_REMOVED lines=13> */
.L_x_284:
[----:B------:R-:W-:Y:S05]  /*1bef0*/  BSYNC B1 ;  /* 0x0000000000017941 */ /* 0x000fea0003800000 */
.L_x_283:
        /* <DEDUP_REMOVED lines=13> */
.L_x_286:
[----:B------:R-:W-:Y:S05]  /*1bfd0*/  BSYNC B1 ;  /* 0x0000000000017941 */ /* 0x000fea0003800000 */
.L_x_285:
        /* <DEDUP_REMOVED lines=13> */
.L_x_288:
[----:B------:R-:W-:Y:S05]  /*1c0b0*/  BSYNC B1 ;  /* 0x0000000000017941 */ /* 0x000fea0003800000 */
.L_x_287:
        /* <DEDUP_REMOVED lines=13> */
.L_x_290:
[----:B------:R-:W-:Y:S05]  /*1c190*/  BSYNC B1 ;  /* 0x0000000000017941 */ /* 0x000fea0003800000 */
.L_x_289:
        /* <DEDUP_REMOVED lines=13> */
.L_x_292:
[----:B------:R-:W-:Y:S05]  /*1c270*/  BSYNC B1 ;  /* 0x0000000000017941 */ /* 0x000fea0003800000 */
.L_x_291:
        /* <DEDUP_REMOVED lines=13> */
.L_x_294:
[----:B------:R-:W-:Y:S05]  /*1c350*/  BSYNC B1 ;  /* 0x0000000000017941 */ /* 0x000fea0003800000 */
.L_x_293:
[----:B------:R-:W2:Y:S01]  /*1c360*/  LDL.LU R7, [R1+0x24c] ;  /* 0x00024c0001077983 */ /* 0x000ea20000300800 */
[----:B-----5:R-:W-:Y:S01]  /*1c370*/  LOP3.LUT R4, R4, 0xff, RZ, 0xc0, !PT ;  /* 0x000000ff04047812 */ /* 0x020fe200078ec0ff */
[----:B------:R-:W-:Y:S01]  /*1c380*/  BSSY B1, `(.L_x_295) ;  /* 0x0000013000017945 */ /* 0x000fe20003800000 */
[----:B0-----:R-:W-:Y:S02]  /*1c390*/  IADD3 R5, P0, R35, 0x80, RZ ;  /* 0x0000008023057810 */ /* 0x001fe40007f1e0ff */
[----:B------:R-:W-:-:S03]  /*1c3a0*/  F2FP.F16.E5M2.UNPACK_B R4, R4 ;  /* 0x00000004ff04723e */ /* 0x000fc600020004ff */
[----:B--234-:R-:W-:Y:S01]  /*1c3b0*/  IMAD.X R2, RZ, RZ, R37, P0 ;  /* 0x000000ffff027224 */ /* 0x01cfe200000e0625 */
[----:B------:R-:W-:Y:S01]  /*1c3c0*/  ISETP.GE.AND P0, PT, R34, 0x81, PT ;  /* 0x000000812200780c */ /* 0x000fe20003f06270 */
[----:B------:R-:W-:Y:S02]  /*1c3d0*/  HADD2.F32 R4, -RZ, R4.H0_H0 ;  /* 0x20000004ff047230 */ /* 0x000fe40000004100 */
[----:B------:R-:W-:Y:S01]  /*1c3e0*/  IMAD R6, R2, UR6, RZ ;  /* 0x0000000602067c24 */ /* 0x000fe2000f8e02ff */
[----:B------:R-:W-:Y:S01]  /*1c3f0*/  ISETP.LT.OR P3, PT, R0, 0x1, !P0 ;  /* 0x000000010000780c */ /* 0x000fe20004761670 */
[----:B------:R-:W-:-:S04]  /*1c400*/  IMAD.WIDE.U32 R2, R5, UR6, R38 ;  /* 0x0000000605027c25 */ /* 0x000fc8000f8e0026 */
[----:B------:R-:W-:Y:S01]  /*1c410*/  FMUL R4, R4, UR21 ;  /* 0x0000001504047c20 */ /* 0x000fe20008400000 */
[----:B------:R-:W-:Y:S01]  /*1c420*/  IMAD R5, R5, UR7, R6 ;  /* 0x0000000705057c24 */ /* 0x000fe2000f8e0206 */
[----:B------:R-:W-:-:S04]  /*1c430*/  IADD3 R2, P2, R2, UR8, RZ ;  /* 0x0000000802027c10 */ /* 0x000fc8000ff5e0ff */
[----:B------:R-:W-:Y:S01]  /*1c440*/  IADD3.X R3, R3, UR9, R5, P2, !PT ;  /* 0x0000000903037c10 */ /* 0x000fe200097fe405 */
[----:B------:R-:W-:-:S05]  /*1c450*/  FFMA R4, R7, UR20, R4 ;  /* 0x0000001407047c23 */ /* 0x000fca0008000004 */
[----:B------:R-:W-:Y:S02]  /*1c460*/  F2FP.SATFINITE.E5M2.F32.PACK_AB_MERGE_C R7, RZ, R4, RZ ;  /* 0x00000004ff07723e */ /* 0x000fe400048060ff */
[----:B------:R-:W-:-:S03]  /*1c470*/  PRMT R4, RZ, 0x7610, R4 ;  /* 0x00007610ff047816 */ /* 0x000fc60000000004 */
[----:B------:R0:W-:Y:S01]  /*1c480*/  @!P1 STG.E.U8 desc[UR14][R26.64+0xf9], R7 ;  /* 0x0000f9071a009986 */ /* 0x0001e2000c10110e */
[----:B------:R-:W-:Y:S05]  /*1c490*/  @P3 BRA `(.L_x_296) ;  /* 0x0000000000043947 */ /* 0x000fea0003800000 */
[----:B------:R2:W5:Y:S02]  /*1c4a0*/  LDG.E.U8 R4, desc[UR14][R2.64] ;  /* 0x0000000e02047981 */ /* 0x000564000c1e1100 */
.L_x_296:
[----:B------:R-:W-:Y:S05]  /*1c4b0*/  BSYNC B1 ;  /* 0x0000000000017941 */ /* 0x000fea0003800000 */
.L_x_295:
[----:B------:R-:W3:Y:S01]  /*1c4c0*/  LDL.LU R5, [R1+0x250] ;  /* 0x0002500001057983 */ /* 0x000ee20000300800 */
        /* <DEDUP_REMOVED lines=12> */
.L_x_298:
[----:B------:R-:W-:Y:S05]  /*1c590*/  BSYNC B1 ;  /* 0x0000000000017941 */ /* 0x000fea0003800000 */
.L_x_297:
[----:B---3--:R-:W3:Y:S01]  /*1c5a0*/  LDL.LU R5, [R1+0x254] ;  /* 0x0002540001057983 */ /* 0x008ee20000300800 */
[----:B-----5:R-:W-:Y:S01]  /*1c5b0*/  LOP3.LUT R4, R4, 0xff, RZ, 0xc0, !PT ;  /* 0x000000ff04047812 */ /* 0x020fe200078ec0ff */
[----:B------:R-:W-:Y:S01]  /*1c5c0*/  BSSY B1, `(.L_x_299) ;  /* 0x0000013000017945 */ /* 0x000fe20003800000 */
[----:B------:R-:W-:Y:S02]  /*1c5d0*/  IADD3 R35, P1, R35, 0x88, RZ ;  /* 0x0000008823237810 */ /* 0x000fe40007f3e0ff */
[----:B------:R-:W-:Y:S02]  /*1c5e0*/  F2FP.F16.E5M2.UNPACK_B R4, R4 ;  /* 0x00000004ff04723e */ /* 0x000fe400020004ff */
[----:B------:R-:W-:Y:S01]  /*1c5f0*/  PRMT R6, RZ, 0x7610, R6 ;  /* 0x00007610ff067816 */ /* 0x000fe20000000006 */
[----:B------:R-:W-:Y:S01]  /*1c600*/  IMAD.X R36, RZ, RZ, R37, P1 ;  /* 0x000000ffff247224 */ /* 0x000fe200008e0625 */
[----:B------:R-:W-:Y:S01]  /*1c610*/  ISETP.GE.AND P1, PT, R34, 0x89, PT ;  /* 0x000000892200780c */ /* 0x000fe20003f26270 */
[----:B------:R-:W-:-:S02]  /*1c620*/  HADD2.F32 R4, -RZ, R4.H0_H0 ;  /* 0x20000004ff047230 */ /* 0x000fc40000004100 */
[----:B------:R-:W-:Y:S01]  /*1c630*/  IMAD R36, R36, UR6, RZ ;  /* 0x0000000624247c24 */ /* 0x000fe2000f8e02ff */
[----:B------:R-:W-:Y:S01]  /*1c640*/  ISETP.LT.OR P5, PT, R0, 0x1, !P1 ;  /* 0x000000010000780c */ /* 0x000fe20004fa1670 */
[----:B------:R-:W-:-:S04]  /*1c650*/  IMAD.WIDE.U32 R38, R35, UR6, R38 ;  /* 0x0000000623267c25 */ /* 0x000fc8000f8e0026 */
[----:B------:R-:W-:Y:S01]  /*1c660*/  FMUL R4, R4, UR21 ;  /* 0x0000001504047c20 */ /* 0x000fe20008400000 */
[----:B------:R-:W-:-:S03]  /*1c670*/  IMAD R35, R35, UR7, R36 ;  /* 0x0000000723237c24 */ /* 0x000fc6000f8e0224 */
[----:B---3--:R-:W-:Y:S01]  /*1c680*/  FFMA R5, R5, UR20, R4 ;  /* 0x0000001405057c23 */ /* 0x008fe20008000004 */
[----:B------:R-:W-:-:S04]  /*1c690*/  IADD3 R4, P3, R38, UR8, RZ ;  /* 0x0000000826047c10 */ /* 0x000fc8000ff7e0ff */
[----:B0-----:R-:W-:Y:S02]  /*1c6a0*/  F2FP.SATFINITE.E5M2.F32.PACK_AB_MERGE_C R7, RZ, R5, RZ ;  /* 0x00000005ff07723e */ /* 0x001fe400048060ff */
[----:B------:R-:W-:-:S03]  /*1c6b0*/  IADD3.X R5, R39, UR9, R35, P3, !PT ;  /* 0x0000000927057c10 */ /* 0x000fc60009ffe423 */
[----:B------:R0:W-:Y:S01]  /*1c6c0*/  @!P2 STG.E.U8 desc[UR14][R30.64+0x1], R7 ;  /* 0x000001071e00a986 */ /* 0x0001e2000c10110e */
[----:B------:R-:W-:Y:S05]  /*1c6d0*/  @P5 BRA `(.L_x_300) ;  /* 0x0000000000045947 */ /* 0x000fea0003800000 */
[----:B------:R3:W5:Y:S02]  /*1c6e0*/  LDG.E.U8 R6, desc[UR14][R4.64] ;  /* 0x0000000e04067981 */ /* 0x000764000c1e1100 */
.L_x_300:
[----:B------:R-:W-:Y:S05]  /*1c6f0*/  BSYNC B1 ;  /* 0x0000000000017941 */ /* 0x000fea0003800000 */
.L_x_299:
        /* <DEDUP_REMOVED lines=13> */
.L_x_302:
[----:B------:R-:W-:Y:S05]  /*1c7d0*/  BSYNC B1 ;  /* 0x0000000000017941 */ /* 0x000fea0003800000 */
.L_x_301:
        /* <DEDUP_REMOVED lines=13> */
.L_x_304:
[----:B------:R-:W-:Y:S05]  /*1c8b0*/  BSYNC B1 ;  /* 0x0000000000017941 */ /* 0x000fea0003800000 */
.L_x_303:
        /* <DEDUP_REMOVED lines=13> */
.L_x_306:
[----:B------:R-:W-:Y:S05]  /*1c990*/  BSYNC B1 ;  /* 0x0000000000017941 */ /* 0x000fea0003800000 */
.L_x_305:
        /* <DEDUP_REMOVED lines=13> */
.L_x_308:
[----:B------:R-:W-:Y:S05]  /*1ca70*/  BSYNC B1 ;  /* 0x0000000000017941 */ /* 0x000fea0003800000 */
.L_x_307:
        /* <DEDUP_REMOVED lines=13> */
.L_x_310:
[----:B------:R-:W-:Y:S05]  /*1cb50*/  BSYNC B1 ;  /* 0x0000000000017941 */ /* 0x000fea0003800000 */
.L_x_309:
        /* <DEDUP_REMOVED lines=13> */
.L_x_312:
[----:B------:R-:W-:Y:S05]  /*1cc30*/  BSYNC B1 ;  /* 0x0000000000017941 */ /* 0x000fea0003800000 */
.L_x_311:
        /* <DEDUP_REMOVED lines=13> */
.L_x_314:
[----:B------:R-:W-:Y:S05]  /*1cd10*/  BSYNC B1 ;  /* 0x0000000000017941 */ /* 0x000fea0003800000 */
.L_x_313:
        /* <DEDUP_REMOVED lines=13> */
.L_x_316:
[----:B------:R-:W-:Y:S05]  /*1cdf0*/  BSYNC B1 ;  /* 0x0000000000017941 */ /* 0x000fea0003800000 */
.L_x_315:
        /* <DEDUP_REMOVED lines=13> */
.L_x_318:
[----:B------:R-:W-:Y:S05]  /*1ced0*/  BSYNC B1 ;  /* 0x0000000000017941 */ /* 0x000fea0003800000 */
.L_x_317:
        /* <DEDUP_REMOVED lines=13> */
.L_x_320:
[----:B------:R-:W-:Y:S05]  /*1cfb0*/  BSYNC B1 ;  /* 0x0000000000017941 */ /* 0x000fea0003800000 */
.L_x_319:
        /* <DEDUP_REMOVED lines=13> */
.L_x_322:
[----:B------:R-:W-:Y:S05]  /*1d090*/  BSYNC B1 ;  /* 0x0000000000017941 */ /* 0x000fea0003800000 */
.L_x_321:
        /* <DEDUP_REMOVED lines=13> */
.L_x_324:
[----:B------:R-:W-:Y:S05]  /*1d170*/  BSYNC B1 ;  /* 0x0000000000017941 */ /* 0x000fea0003800000 */
.L_x_323:
        /* <DEDUP_REMOVED lines=13> */
.L_x_326:
[----:B------:R-:W-:Y:S05]  /*1d250*/  BSYNC B1 ;  /* 0x0000000000017941 */ /* 0x000fea0003800000 */
.L_x_325:
        /* <DEDUP_REMOVED lines=13> */
.L_x_328:
[----:B------:R-:W-:Y:S05]  /*1d330*/  BSYNC B1 ;  /* 0x0000000000017941 */ /* 0x000fea0003800000 */
.L_x_327:
        /* <DEDUP_REMOVED lines=13> */
.L_x_330:
[----:B------:R-:W-:Y:S05]  /*1d410*/  BSYNC B1 ;  /* 0x0000000000017941 */ /* 0x000fea0003800000 */
.L_x_329:
        /* <DEDUP_REMOVED lines=13> */
.L_x_332:
[----:B------:R-:W-:Y:S05]  /*1d4f0*/  BSYNC B1 ;  /* 0x0000000000017941 */ /* 0x000fea0003800000 */
.L_x_331:
        /* <DEDUP_REMOVED lines=13> */
.L_x_334:
[----:B------:R-:W-:Y:S05]  /*1d5d0*/  BSYNC B1 ;  /* 0x0000000000017941 */ /* 0x000fea0003800000 */
.L_x_333:
        /* <DEDUP_REMOVED lines=13> */
.L_x_336:
[----:B------:R-:W-:Y:S05]  /*1d6b0*/  BSYNC B1 ;  /* 0x0000000000017941 */ /* 0x000fea0003800000 */
.L_x_335:
        /* <DEDUP_REMOVED lines=13> */
.L_x_338:
[----:B------:R-:W-:Y:S05]  /*1d790*/  BSYNC B1 ;  /* 0x0000000000017941 */ /* 0x000fea0003800000 */
.L_x_337:
        /* <DEDUP_REMOVED lines=13> */
.L_x_340:
[----:B------:R-:W-:Y:S05]  /*1d870*/  BSYNC B1 ;  /* 0x0000000000017941 */ /* 0x000fea0003800000 */
.L_x_339:
        /* <DEDUP_REMOVED lines=13> */
.L_x_342:
[----:B------:R-:W-:Y:S05]  /*1d950*/  BSYNC B1 ;  /* 0x0000000000017941 */ /* 0x000fea0003800000 */
.L_x_341:
        /* <DEDUP_REMOVED lines=13> */
.L_x_344:
[----:B------:R-:W-:Y:S05]  /*1da30*/  BSYNC B1 ;  /* 0x0000000000017941 */ /* 0x000fea0003800000 */
.L_x_343:
        /* <DEDUP_REMOVED lines=13> */
.L_x_346:
[----:B------:R-:W-:Y:S05]  /*1db10*/  BSYNC B1 ;  /* 0x0000000000017941 */ /* 0x000fea0003800000 */
.L_x_345:
        /* <DEDUP_REMOVED lines=13> */
.L_x_348:
[----:B------:R-:W-:Y:S05]  /*1dbf0*/  BSYNC B1 ;  /* 0x0000000000017941 */ /* 0x000fea0003800000 */
.L_x_347:
        /* <DEDUP_REMOVED lines=13> */
.L_x_350:
[----:B------:R-:W-:Y:S05]  /*1dcd0*/  BSYNC B1 ;  /* 0x0000000000017941 */ /* 0x000fea0003800000 */
.L_x_349:
        /* <DEDUP_REMOVED lines=13> */
.L_x_352:
[----:B------:R-:W-:Y:S05]  /*1ddb0*/  BSYNC B1 ;  /* 0x0000000000017941 */ /* 0x000fea0003800000 */
.L_x_351:
        /* <DEDUP_REMOVED lines=13> */
.L_x_354:
[----:B------:R-:W-:Y:S05]  /*1de90*/  BSYNC B1 ;  /* 0x0000000000017941 */ /* 0x000fea0003800000 */
.L_x_353:
        /* <DEDUP_REMOVED lines=13> */
.L_x_356:
[----:B------:R-:W-:Y:S05]  /*1df70*/  BSYNC B1 ;  /* 0x0000000000017941 */ /* 0x000fea0003800000 */
.L_x_355:
        /* <DEDUP_REMOVED lines=13> */
.L_x_358:
[----:B------:R-:W-:Y:S05]  /*1e050*/  BSYNC B1 ;  /* 0x0000000000017941 */ /* 0x000fea0003800000 */
.L_x_357:
        /* <DEDUP_REMOVED lines=13> */
.L_x_360:
[----:B------:R-:W-:Y:S05]  /*1e130*/  BSYNC B1 ;  /* 0x0000000000017941 */ /* 0x000fea0003800000 */
.L_x_359:
        /* <DEDUP_REMOVED lines=13> */
.L_x_362:
[----:B------:R-:W-:Y:S05]  /*1e210*/  BSYNC B1 ;  /* 0x0000000000017941 */ /* 0x000fea0003800000 */
.L_x_361:
        /* <DEDUP_REMOVED lines=13> */
.L_x_364:
[----:B------:R-:W-:Y:S05]  /*1e2f0*/  BSYNC B1 ;  /* 0x0000000000017941 */ /* 0x000fea0003800000 */
.L_x_363:
        /* <DEDUP_REMOVED lines=13> */
.L_x_366:
[----:B------:R-:W-:Y:S05]  /*1e3d0*/  BSYNC B1 ;  /* 0x0000000000017941 */ /* 0x000fea0003800000 */
.L_x_365:
        /* <DEDUP_REMOVED lines=13> */
.L_x_368:
[----:B------:R-:W-:Y:S05]  /*1e4b0*/  BSYNC B1 ;  /* 0x0000000000017941 */ /* 0x000fea0003800000 */
.L_x_367:
        /* <DEDUP_REMOVED lines=13> */
.L_x_370:
[----:B------:R-:W-:Y:S05]  /*1e590*/  BSYNC B1 ;  /* 0x0000000000017941 */ /* 0x000fea0003800000 */
.L_x_369:
        /* <DEDUP_REMOVED lines=13> */
.L_x_372:
[----:B------:R-:W-:Y:S05]  /*1e670*/  BSYNC B1 ;  /* 0x0000000000017941 */ /* 0x000fea0003800000 */
.L_x_371:
        /* <DEDUP_REMOVED lines=13> */
.L_x_374:
[----:B------:R-:W-:Y:S05]  /*1e750*/  BSYNC B1 ;  /* 0x0000000000017941 */ /* 0x000fea0003800000 */
.L_x_373:
        /* <DEDUP_REMOVED lines=13> */
.L_x_376:
[----:B------:R-:W-:Y:S05]  /*1e830*/  BSYNC B1 ;  /* 0x0000000000017941 */ /* 0x000fea0003800000 */
.L_x_375:
        /* <DEDUP_REMOVED lines=13> */
.L_x_378:
[----:B------:R-:W-:Y:S05]  /*1e910*/  BSYNC B1 ;  /* 0x0000000000017941 */ /* 0x000fea0003800000 */
.L_x_377:
        /* <DEDUP_REMOVED lines=13> */
.L_x_380:
[----:B------:R-:W-:Y:S05]  /*1e9f0*/  BSYNC B1 ;  /* 0x0000000000017941 */ /* 0x000fea0003800000 */
.L_x_379:
        /* <DEDUP_REMOVED lines=13> */
.L_x_382:
[----:B------:R-:W-:Y:S05]  /*1ead0*/  BSYNC B1 ;  /* 0x0000000000017941 */ /* 0x000fea0003800000 */
.L_x_381:
        /* <DEDUP_REMOVED lines=13> */
.L_x_384:
[----:B------:R-:W-:Y:S05]  /*1ebb0*/  BSYNC B1 ;  /* 0x0000000000017941 */ /* 0x000fea0003800000 */
.L_x_383:
        /* <DEDUP_REMOVED lines=13> */
.L_x_386:
[----:B------:R-:W-:Y:S05]  /*1ec90*/  BSYNC B1 ;  /* 0x0000000000017941 */ /* 0x000fea0003800000 */
.L_x_385:
        /* <DEDUP_REMOVED lines=13> */
.L_x_388:
[----:B------:R-:W-:Y:S05]  /*1ed70*/  BSYNC B1 ;  /* 0x0000000000017941 */ /* 0x000fea0003800000 */
.L_x_387:
        /* <DEDUP_REMOVED lines=13> */
.L_x_390:
[----:B------:R-:W-:Y:S05]  /*1ee50*/  BSYNC B1 ;  /* 0x0000000000017941 */ /* 0x000fea0003800000 */
.L_x_389:
        /* <DEDUP_REMOVED lines=13> */
.L_x_392:
[----:B------:R-:W-:Y:S05]  /*1ef30*/  BSYNC B1 ;  /* 0x0000000000017941 */ /* 0x000fea0003800000 */
.L_x_391:
        /* <DEDUP_REMOVED lines=13> */
.L_x_394:
[----:B------:R-:W-:Y:S05]  /*1f010*/  BSYNC B1 ;  /* 0x0000000000017941 */ /* 0x000fea0003800000 */
.L_x_393:
        /* <DEDUP_REMOVED lines=13> */
.L_x_396:
[----:B------:R-:W-:Y:S05]  /*1f0f0*/  BSYNC B1 ;  /* 0x0000000000017941 */ /* 0x000fea0003800000 */
.L_x_395:
        /* <DEDUP_REMOVED lines=13> */
.L_x_398:
[----:B------:R-:W-:Y:S05]  /*1f1d0*/  BSYNC B1 ;  /* 0x0000000000017941 */ /* 0x000fea0003800000 */
.L_x_397:
        /* <DEDUP_REMOVED lines=13> */
.L_x_400:
[----:B------:R-:W-:Y:S05]  /*1f2b0*/  BSYNC B1 ;  /* 0x0000000000017941 */ /* 0x000fea0003800000 */
.L_x_399:
        /* <DEDUP_REMOVED lines=13> */
.L_x_402:
[----:B------:R-:W-:Y:S05]  /*1f390*/  BSYNC B1 ;  /* 0x0000000000017941 */ /* 0x000fea0003800000 */
.L_x_401:
        /* <DEDUP_REMOVED lines=13> */
.L_x_404:
[----:B------:R-:W-:Y:S05]  /*1f470*/  BSYNC B1 ;  /* 0x0000000000017941 */ /* 0x000fea0003800000 */
.L_x_403:
        /* <DEDUP_REMOVED lines=13> */
.L_x_406:
[----:B------:R-:W-:Y:S05]  /*1f550*/  BSYNC B1 ;  /* 0x0000000000017941 */ /* 0x000fea0003800000 */
.L_x_405:
        /* <DEDUP_REMOVED lines=13> */
.L_x_408:
[----:B------:R-:W-:Y:S05]  /*1f630*/  BSYNC B1 ;  /* 0x0000000000017941 */ /* 0x000fea0003800000 */
.L_x_407:
        /* <DEDUP_REMOVED lines=13> */
.L_x_410:
[----:B------:R-:W-:Y:S05]  /*1f710*/  BSYNC B1 ;  /* 0x0000000000017941 */ /* 0x000fea0003800000 */
.L_x_409:
        /* <DEDUP_REMOVED lines=13> */
.L_x_412:
[----:B------:R-:W-:Y:S05]  /*1f7f0*/  BSYNC B1 ;  /* 0x0000000000017941 */ /* 0x000fea0003800000 */
.L_x_411:
        /* <DEDUP_REMOVED lines=13> */
.L_x_414:
[----:B------:R-:W-:Y:S05]  /*1f8d0*/  BSYNC B1 ;  /* 0x0000000000017941 */ /* 0x000fea0003800000 */
.L_x_413:
        /* <DEDUP_REMOVED lines=13> */
.L_x_416:
[----:B------:R-:W-:Y:S05]  /*1f9b0*/  BSYNC B1 ;  /* 0x0000000000017941 */ /* 0x000fea0003800000 */
.L_x_415:
        /* <DEDUP_REMOVED lines=13> */
.L_x_418:
[----:B------:R-:W-:Y:S05]  /*1fa90*/  BSYNC B1 ;  /* 0x0000000000017941 */ /* 0x000fea0003800000 */
.L_x_417:
        /* <DEDUP_REMOVED lines=13> */
.L_x_420:
[----:B------:R-:W-:Y:S05]  /*1fb70*/  BSYNC B1 ;  /* 0x0000000000017941 */ /* 0x000fea0003800000 */
.L_x_419:
        /* <DEDUP_REMOVED lines=13> */
.L_x_422:
[----:B------:R-:W-:Y:S05]  /*1fc50*/  BSYNC B1 ;  /* 0x0000000000017941 */ /* 0x000fea0003800000 */
.L_x_421:
        /* <DEDUP_REMOVED lines=13> */
.L_x_424:
[----:B------:R-:W-:Y:S05]  /*1fd30*/  BSYNC B1 ;  /* 0x0000000000017941 */ /* 0x000fea0003800000 */
.L_x_423:
        /* <DEDUP_REMOVED lines=13> */
.L_x_426:
[----:B------:R-:W-:Y:S05]  /*1fe10*/  BSYNC B1 ;  /* 0x0000000000017941 */ /* 0x000fea0003800000 */
.L_x_425:
        /* <DEDUP_REMOVED lines=13> */
.L_x_428:
[----:B------:R-:W-:Y:S05]  /*1fef0*/  BSYNC B1 ;  /* 0x0000000000017941 */ /* 0x000fea0003800000 */
.L_x_427:
        /* <DEDUP_REMOVED lines=13> */
.L_x_430:
[----:B------:R-:W-:Y:S05]  /*1ffd0*/  BSYNC B1 ;  /* 0x0000000000017941 */ /* 0x000fea0003800000 */
.L_x_429:
        /* <DEDUP_REMOVED lines=13> */
.L_x_432:
[----:B------:R-:W-:Y:S05]  /*200b0*/  BSYNC B1 ;  /* 0x0000000000017941 */ /* 0x000fea0003800000 */
.L_x_431:
        /* <DEDUP_REMOVED lines=13> */
.L_x_434:
[----:B------:R-:W-:Y:S05]  /*20190*/  BSYNC B1 ;  /* 0x0000000000017941 */ /* 0x000fea0003800000 */
.L_x_433:
        /* <DEDUP_REMOVED lines=13> */
.L_x_436:
[----:B------:R-:W-:Y:S05]  /*20270*/  BSYNC B1 ;  /* 0x0000000000017941 */ /* 0x000fea0003800000 */
.L_x_435:
        /* <DEDUP_REMOVED lines=13> */
.L_x_438:
[----:B------:R-:W-:Y:S05]  /*20350*/  BSYNC B1 ;  /* 0x0000000000017941 */ /* 0x000fea0003800000 */
.L_x_437:
        /* <DEDUP_REMOVED lines=13> */
.L_x_440:
[----:B------:R-:W-:Y:S05]  /*20430*/  BSYNC B1 ;  /* 0x0000000000017941 */ /* 0x000fea0003800000 */
.L_x_439:
        /* <DEDUP_REMOVED lines=13> */
.L_x_442:
[----:B------:R-:W-:Y:S05]  /*20510*/  BSYNC B1 ;  /* 0x0000000000017941 */ /* 0x000fea0003800000 */
.L_x_441:
        /* <DEDUP_REMOVED lines=13> */
.L_x_444:
[----:B------:R-:W-:Y:S05]  /*205f0*/  BSYNC B1 ;  /* 0x0000000000017941 */ /* 0x000fea0003800000 */
.L_x_443:
        /* <DEDUP_REMOVED lines=13> */
.L_x_446:
[----:B------:R-:W-:Y:S05]  /*206d0*/  BSYNC B1 ;  /* 0x0000000000017941 */ /* 0x000fea0003800000 */
.L_x_445:
        /* <DEDUP_REMOVED lines=13> */
.L_x_448:
[----:B------:R-:W-:Y:S05]  /*207b0*/  BSYNC B1 ;  /* 0x0000000000017941 */ /* 0x000fea0003800000 */
.L_x_447:
        /* <DEDUP_REMOVED lines=13> */
.L_x_450:
[----:B------:R-:W-:Y:S05]  /*20890*/  BSYNC B1 ;  /* 0x0000000000017941 */ /* 0x000fea0003800000 */
.L_x_449:
        /* <DEDUP_REMOVED lines=13> */
.L_x_452:
[----:B------:R-:W-:Y:S05]  /*20970*/  BSYNC B1 ;  /* 0x0000000000017941 */ /* 0x000fea0003800000 */
.L_x_451:
        /* <DEDUP_REMOVED lines=13> */
.L_x_454:
[----:B------:R-:W-:Y:S05]  /*20a50*/  BSYNC B1 ;  /* 0x0000000000017941 */ /* 0x000fea0003800000 */
.L_x_453:
        /* <DEDUP_REMOVED lines=13> */
.L_x_456:
[----:B------:R-:W-:Y:S05]  /*20b30*/  BSYNC B1 ;  /* 0x0000000000017941 */ /* 0x000fea0003800000 */
.L_x_455:
        /* <DEDUP_REMOVED lines=13> */
.L_x_458:
[----:B------:R-:W-:Y:S05]  /*20c10*/  BSYNC B1 ;  /* 0x0000000000017941 */ /* 0x000fea0003800000 */
.L_x_457:
        /* <DEDUP_REMOVED lines=13> */
.L_x_460:
[----:B------:R-:W-:Y:S05]  /*20cf0*/  BSYNC B1 ;  /* 0x0000000000017941 */ /* 0x000fea0003800000 */
.L_x_459:
        /* <DEDUP_REMOVED lines=13> */
.L_x_462:
[----:B------:R-:W-:Y:S05]  /*20dd0*/  BSYNC B1 ;  /* 0x0000000000017941 */ /* 0x000fea0003800000 */
.L_x_461:
        /* <DEDUP_REMOVED lines=13> */
.L_x_464:
[----:B------:R-:W-:Y:S05]  /*20eb0*/  BSYNC B1 ;  /* 0x0000000000017941 */ /* 0x000fea0003800000 */
.L_x_463:
        /* <DEDUP_REMOVED lines=13> */
.L_x_466:
[----:B------:R-:W-:Y:S05]  /*20f90*/  BSYNC B1 ;  /* 0x0000000000017941 */ /* 0x000fea0003800000 */
.L_x_465:
        /* <DEDUP_REMOVED lines=13> */
.L_x_468:
[----:B------:R-:W-:Y:S05]  /*21070*/  BSYNC B1 ;  /* 0x0000000000017941 */ /* 0x000fea0003800000 */
.L_x_467:
        /* <DEDUP_REMOVED lines=13> */
.L_x_470:
[----:B------:R-:W-:Y:S05]  /*21150*/  BSYNC B1 ;  /* 0x0000000000017941 */ /* 0x000fea0003800000 */
.L_x_469:
        /* <DEDUP_REMOVED lines=13> */
.L_x_472:
[----:B------:R-:W-:Y:S05]  /*21230*/  BSYNC B1 ;  /* 0x0000000000017941 */ /* 0x000fea0003800000 */
.L_x_471:
        /* <DEDUP_REMOVED lines=13> */
.L_x_474:
[----:B------:R-:W-:Y:S05]  /*21310*/  BSYNC B1 ;  /* 0x0000000000017941 */ /* 0x000fea0003800000 */
.L_x_473:
        /* <DEDUP_REMOVED lines=13> */
.L_x_476:
[----:B------:R-:W-:Y:S05]  /*213f0*/  BSYNC B1 ;  /* 0x0000000000017941 */ /* 0x000fea0003800000 */
.L_x_475:
        /* <DEDUP_REMOVED lines=13> */
.L_x_478:
[----:B------:R-:W-:Y:S05]  /*214d0*/  BSYNC B1 ;  /* 0x0000000000017941 */ /* 0x000fea0003800000 */
.L_x_477:
        /* <DEDUP_REMOVED lines=13> */
.L_x_480:
[----:B------:R-:W-:Y:S05]  /*215b0*/  BSYNC B1 ;  /* 0x0000000000017941 */ /* 0x000fea0003800000 */
.L_x_479:
        /* <DEDUP_REMOVED lines=13> */
.L_x_482:
[----:B------:R-:W-:Y:S05]  /*21690*/  BSYNC B1 ;  /* 0x0000000000017941 */ /* 0x000fea0003800000 */
.L_x_481:
        /* <DEDUP_REMOVED lines=13> */
.L_x_484:
[----:B------:R-:W-:Y:S05]  /*21770*/  BSYNC B1 ;  /* 0x0000000000017941 */ /* 0x000fea0003800000 */
.L_x_483:
        /* <DEDUP_REMOVED lines=13> */
.L_x_486:
[----:B------:R-:W-:Y:S05]  /*21850*/  BSYNC B1 ;  /* 0x0000000000017941 */ /* 0x000fea0003800000 */
.L_x_485:
        /* <DEDUP_REMOVED lines=13> */
.L_x_488:
[----:B------:R-:W-:Y:S05]  /*21930*/  BSYNC B1 ;  /* 0x0000000000017941 */ /* 0x000fea0003800000 */
.L_x_487:
        /* <DEDUP_REMOVED lines=13> */
.L_x_490:
[----:B------:R-:W-:Y:S05]  /*21a10*/  BSYNC B1 ;  /* 0x0000000000017941 */ /* 0x000fea0003800000 */
.L_x_489:
        /* <DEDUP_REMOVED lines=13> */
.L_x_492:
[----:B------:R-:W-:Y:S05]  /*21af0*/  BSYNC B1 ;  /* 0x0000000000017941 */ /* 0x000fea0003800000 */
.L_x_491:
        /* <DEDUP_REMOVED lines=13> */
.L_x_494:
[----:B------:R-:W-:Y:S05]  /*21bd0*/  BSYNC B1 ;  /* 0x0000000000017941 */ /* 0x000fea0003800000 */
.L_x_493:
        /* <DEDUP_REMOVED lines=13> */
.L_x_496:
[----:B------:R-:W-:Y:S05]  /*21cb0*/  BSYNC B1 ;  /* 0x0000000000017941 */ /* 0x000fea0003800000 */
.L_x_495:
        /* <DEDUP_REMOVED lines=13> */
.L_x_498:
[----:B------:R-:W-:Y:S05]  /*21d90*/  BSYNC B1 ;  /* 0x0000000000017941 */ /* 0x000fea0003800000 */
.L_x_497:
        /* <DEDUP_REMOVED lines=13> */
.L_x_500:
[----:B------:R-:W-:Y:S05]  /*21e70*/  BSYNC B1 ;  /* 0x0000000000017941 */ /* 0x000fea0003800000 */
.L_x_499:
        /* <DEDUP_REMOVED lines=13> */
.L_x_502:
[----:B------:R-:W-:Y:S05]  /*21f50*/  BSYNC B1 ;  /* 0x0000000000017941 */ /* 0x000fea0003800000 */
.L_x_501:
        /* <DEDUP_REMOVED lines=13> */
.L_x_504:
[----:B------:R-:W-:Y:S05]  /*22030*/  BSYNC B1 ;  /* 0x0000000000017941 */ /* 0x000fea0003800000 */
.L_x_503:
        /* <DEDUP_REMOVED lines=13> */
.L_x_506:
[----:B------:R-:W-:Y:S05]  /*22110*/  BSYNC B1 ;  /* 0x0000000000017941 */ /* 0x000fea0003800000 */
.L_x_505:
        /* <DEDUP_REMOVED lines=13> */
.L_x_508:
[----:B------:R-:W-:Y:S05]  /*221f0*/  BSYNC B1 ;  /* 0x0000000000017941 */ /* 0x000fea0003800000 */
.L_x_507:
        /* <DEDUP_REMOVED lines=13> */
.L_x_510:
[----:B------:R-:W-:Y:S05]  /*222d0*/  BSYNC B1 ;  /* 0x0000000000017941 */ /* 0x000fea0003800000 */
.L_x_509:
        /* <DEDUP_REMOVED lines=13> */
.L_x_512:
[----:B------:R-:W-:Y:S05]  /*223b0*/  BSYNC B1 ;  /* 0x0000000000017941 */ /* 0x000fea0003800000 */
.L_x_511:
        /* <DEDUP_REMOVED lines=13> */
.L_x_514:
[----:B------:R-:W-:Y:S05]  /*22490*/  BSYNC B1 ;  /* 0x0000000000017941 */ /* 0x000fea0003800000 */
.L_x_513:
        /* <DEDUP_REMOVED lines=13> */
.L_x_516:
[----:B------:R-:W-:Y:S05]  /*22570*/  BSYNC B1 ;  /* 0x0000000000017941 */ /* 0x000fea0003800000 */
.L_x_515:
        /* <DEDUP_REMOVED lines=13> */
.L_x_518:
[----:B------:R-:W-:Y:S05]  /*22650*/  BSYNC B1 ;  /* 0x0000000000017941 */ /* 0x000fea0003800000 */
.L_x_517:
        /* <DEDUP_REMOVED lines=13> */
.L_x_520:
[----:B------:R-:W-:Y:S05]  /*22730*/  BSYNC B1 ;  /* 0x0000000000017941 */ /* 0x000fea0003800000 */
.L_x_519:
        /* <DEDUP_REMOVED lines=13> */
.L_x_522:
[----:B------:R-:W-:Y:S05]  /*22810*/  BSYNC B1 ;  /* 0x0000000000017941 */ /* 0x000fea0003800000 */
.L_x_521:
        /* <DEDUP_REMOVED lines=13> */
.L_x_524:
[----:B------:R-:W-:Y:S05]  /*228f0*/  BSYNC B1 ;  /* 0x0000000000017941 */ /* 0x000fea0003800000 */
.L_x_523:
        /* <DEDUP_REMOVED lines=13> */
.L_x_526:
[----:B------:R-:W-:Y:S05]  /*229d0*/  BSYNC B1 ;  /* 0x0000000000017941 */ /* 0x000fea0003800000 */
.L_x_525:
        /* <DEDUP_REMOVED lines=13> */
.L_x_528:
[----:B------:R-:W-:Y:S05]  /*22ab0*/  BSYNC B1 ;  /* 0x0000000000017941 */ /* 0x000fea0003800000 */
.L_x_527:
        /* <DEDUP_REMOVED lines=13> */
.L_x_530:
[----:B------:R-:W-:Y:S05]  /*22b90*/  BSYNC B1 ;  /* 0x0000000000017941 */ /* 0x000fea0003800000 */
.L_x_529:
        /* <DEDUP_REMOVED lines=13> */
.L_x_532:
[----:B------:R-:W-:Y:S05]  /*22c70*/  BSYNC B1 ;  /* 0x0000000000017941 */ /* 0x000fea0003800000 */
.L_x_531:
        /* <DEDUP_REMOVED lines=13> */
.L_x_534:
[----:B------:R-:W-:Y:S05]  /*22d50*/  BSYNC B1 ;  /* 0x0000000000017941 */ /* 0x000fea0003800000 */
.L_x_533:
        /* <DEDUP_REMOVED lines=13> */
.L_x_536:
[----:B------:R-:W-:Y:S05]  /*22e30*/  BSYNC B1 ;  /* 0x0000000000017941 */ /* 0x000fea0003800000 */
.L_x_535:
        /* <DEDUP_REMOVED lines=13> */
.L_x_538:
[----:B------:R-:W-:Y:S05]  /*22f10*/  BSYNC B1 ;  /* 0x0000000000017941 */ /* 0x000fea0003800000 */
.L_x_537:
        /* <DEDUP_REMOVED lines=13> */
.L_x_540:
[----:B------:R-:W-:Y:S05]  /*22ff0*/  BSYNC B1 ;  /* 0x0000000000017941 */ /* 0x000fea0003800000 */
.L_x_539:
        /* <DEDUP_REMOVED lines=13> */
.L_x_542:
[----:B------:R-:W-:Y:S05]  /*230d0*/  BSYNC B1 ;  /* 0x0000000000017941 */ /* 0x000fea0003800000 */
.L_x_541:
        /* <DEDUP_REMOVED lines=13> */
.L_x_544:
[----:B------:R-:W-:Y:S05]  /*231b0*/  BSYNC B1 ;  /* 0x0000000000017941 */ /* 0x000fea0003800000 */
.L_x_543:
        /* <DEDUP_REMOVED lines=13> */
.L_x_546:
[----:B------:R-:W-:Y:S05]  /*23290*/  BSYNC B1 ;  /* 0x0000000000017941 */ /* 0x000fea0003800000 */
.L_x_545:
[----:B--234-:R-:W2:Y:S01]  /*232a0*/  LDL.LU R3, [R1+0x444] ;  /* 0x0004440001037983 */ /* 0x01cea20000300800 */
[----:B-----5:R-:W-:Y:S01]  /*232b0*/  LOP3.LUT R6, R6, 0xff, RZ, 0xc0, !PT ;  /* 0x000000ff06067812 */ /* 0x020fe200078ec0ff */
[----:B------:R-:W-:Y:S01]  /*232c0*/  BSSY B1, `(.L_x_547) ;  /* 0x000000b000017945 */ /* 0x000fe20003800000 */
[----:B------:R-:W-:Y:S02]  /*232d0*/  ISETP.LT.OR P2, PT, R0, 0xf9, !P1 ;  /* 0x000000f90000780c */ /* 0x000fe40004f41670 */
[----:B------:R-:W-:Y:S02]  /*232e0*/  F2FP.F16.E5M2.UNPACK_B R6, R6 ;  /* 0x00000006ff06723e */ /* 0x000fe400020004ff */
[----:B------:R-:W-:-:S03]  /*232f0*/  PRMT R2, RZ, 0x7610, R2 ;  /* 0x00007610ff027816 */ /* 0x000fc60000000002 */
[----:B------:R-:W-:-:S05]  /*23300*/  HADD2.F32 R6, -RZ, R6.H0_H0 ;  /* 0x20000006ff067230 */ /* 0x000fca0000004100 */
[----:B------:R-:W-:-:S04]  /*23310*/  FMUL R6, R6, UR21 ;  /* 0x0000001506067c20 */ /* 0x000fc80008400000 */
[----:B--2---:R-:W-:-:S05]  /*23320*/  FFMA R6, R3, UR20, R6 ;  /* 0x0000001403067c23 */ /* 0x004fca0008000006 */
[----:B------:R-:W-:-:S05]  /*23330*/  F2FP.SATFINITE.E5M2.F32.PACK_AB_MERGE_C R3, RZ, R6, RZ ;  /* 0x00000006ff03723e */ /* 0x000fca00048060ff */
[----:B------:R2:W-:Y:S01]  /*23340*/  @!P0 STG.E.U8 desc[UR14][R30.64+0xf9], R3 ;  /* 0x0000f9031e008986 */ /* 0x0005e2000c10110e */
[----:B------:R-:W-:Y:S05]  /*23350*/  @P2 BRA `(.L_x_548) ;  /* 0x0000000000042947 */ /* 0x000fea0003800000 */
[----:B------:R3:W5:Y:S02]  /*23360*/  LDG.E.U8 R2, desc[UR14][R4.64+0xf8] ;  /* 0x0000f80e04027981 */ /* 0x000764000c1e1100 */
.L_x_548:
[----:B------:R-:W-:Y:S05]  /*23370*/  BSYNC B1 ;  /* 0x0000000000017941 */ /* 0x000fea0003800000 */
.L_x_547:
[----:B--2---:R-:W2:Y:S01]  /*23380*/  LDL.LU R3, [R1+0x448] ;  /* 0x0004480001037983 */ /* 0x004ea20000300800 */
        /* <DEDUP_REMOVED lines=12> */
.L_x_550:
[----:B------:R-:W-:Y:S05]  /*23450*/  BSYNC B1 ;  /* 0x0000000000017941 */ /* 0x000fea0003800000 */
.L_x_549:
[----:B------:R-:W-:Y:S05]  /*23460*/  @P1 BRA `(.L_x_551) ;  /* 0x0000004800841947 */ /* 0x000fea0003800000 */
[----:B------:R-:W2:Y:S01]  /*23470*/  LDL.LU R2, [R1+0x44c] ;  /* 0x00044c0001027983 */ /* 0x000ea20000300800 */
[----:B-----5:R-:W-:-:S04]  /*23480*/  LOP3.LUT R0, R0, 0xff, RZ, 0xc0, !PT ;  /* 0x000000ff00007812 */ /* 0x020fc800078ec0ff */
[----:B------:R-:W-:-:S05]  /*23490*/  F2FP.F16.E5M2.UNPACK_B R0, R0 ;  /* 0x00000000ff00723e */ /* 0x000fca00020004ff */
[----:B------:R-:W-:-:S05]  /*234a0*/  HADD2.F32 R0, -RZ, R0.H0_H0 ;  /* 0x20000000ff007230 */ /* 0x000fca0000004100 */
[----:B------:R-:W-:-:S04]  /*234b0*/  FMUL R0, R0, UR21 ;  /* 0x0000001500007c20 */ /* 0x000fc80008400000 */
[----:B--2---:R-:W-:-:S05]  /*234c0*/  FFMA R0, R2, UR20, R0 ;  /* 0x0000001402007c23 */ /* 0x004fca0008000000 */
[----:B------:R-:W-:-:S05]  /*234d0*/  F2FP.SATFINITE.E5M2.F32.PACK_AB_MERGE_C R3, RZ, R0, RZ ;  /* 0x00000000ff03723e */ /* 0x000fca00048060ff */
[----:B------:R2:W-:Y:S01]  /*234e0*/  STG.E.U8 desc[UR14][R28.64+0xf9], R3 ;  /* 0x0000f9031c007986 */ /* 0x0005e2000c10110e */
[----:B------:R-:W-:Y:S05]  /*234f0*/  BRA `(.L_x_551) ;  /* 0x0000004800607947 */ /* 0x000fea0003800000 */
.L_x_38:
[----:B------:R-:W-:Y:S01]  /*23500*/  ISETP.GE.AND P3, PT, R34, 0x1, PT ;  /* 0x000000012200780c */ /* 0x000fe20003f66270 */
[----:B-----5:R-:W-:Y:S01]  /*23510*/  FMUL R2, R2, UR20 ;  /* 0x0000001402027c20 */ /* 0x020fe20008400000 */
[----:B------:R-:W2:Y:S02]  /*23520*/  LDL.LU R40, [R1+0x200] ;  /* 0x0002000001287983 */ /* 0x000ea40000300800 */
[----:B------:R-:W-:Y:S02]  /*23530*/  ISETP.LT.OR P0, PT, R0, 0x1, !P3 ;  /* 0x000000010000780c */ /* 0x000fe40005f01670 */
[----:B------:R-:W-:Y:S01]  /*23540*/  F2FP.SATFINITE.E5M2.F32.PACK_AB_MERGE_C R2, RZ, R2, RZ ;  /* 0x00000002ff02723e */ /* 0x000fe200048060ff */
[----:B------:R-:W-:Y:S01]  /*23550*/  FMUL R3, R3, UR20 ;  /* 0x0000001403037c20 */ /* 0x000fe20008400000 */
[----:B------:R-:W-:Y:S01]  /*23560*/  ISETP.GE.AND P2, PT, R34, 0x9, PT ;  /* 0x000000092200780c */ /* 0x000fe20003f46270 */
[----:B------:R-:W-:Y:S01]  /*23570*/  FMUL R4, R4, UR20 ;  /* 0x0000001404047c20 */ /* 0x000fe20008400000 */
[----:B------:R-:W-:Y:S01]  /*23580*/  FMUL R5, R5, UR20 ;  /* 0x0000001405057c20 */ /* 0x000fe20008400000 */
[----:B------:R-:W-:Y:S01]  /*23590*/  ISETP.LT.OR P1, PT, R0, 0x9, !P3 ;  /* 0x000000090000780c */ /* 0x000fe20005f21670 */
[----:B------:R-:W-:Y:S01]  /*235a0*/  FMUL R6, R6, UR20 ;  /* 0x0000001406067c20 */ /* 0x000fe20008400000 */
[----:B------:R-:W-:Y:S01]  /*235b0*/  ISETP.LT.OR P5, PT, R0, 0xa, !P3 ;  /* 0x0000000a0000780c */ /* 0x000fe20005fa1670 */
[----:B------:R-:W-:Y:S01]  /*235c0*/  FMUL R7, R7, UR20 ;  /* 0x0000001407077c20 */ /* 0x000fe20008400000 */
[----:B------:R-:W-:Y:S01]  /*235d0*/  FMUL R8, R8, UR20 ;  /* 0x0000001408087c20 */ /* 0x000fe20008400000 */
[----:B------:R-:W-:Y:S01]  /*235e0*/  FMUL R9, R9, UR20 ;  /* 0x0000001409097c20 */ /* 0x000fe20008400000 */
[----:B------:R-:W-:Y:S01]  /*235f0*/  @!P0 STG.E.U8 desc[UR14][R24.64], R2 ;  /* 0x0000000218008986 */ /* 0x000fe2000c10110e */
[----:B------:R-:W-:-:S02]  /*23600*/  ISETP.LT.OR P0, PT, R0, 0x2, !P3 ;  /* 0x000000020000780c */ /* 0x000fc40005f01670 */
[----:B------:R-:W-:Y:S01]  /*23610*/  F2FP.SATFINITE.E5M2.F32.PACK_AB_MERGE_C R3, RZ, R3, RZ ;  /* 0x00000003ff03723e */ /* 0x000fe200048060ff */
[----:B------:R-:W-:Y:S01]  /*23620*/  FMUL R10, R10, UR20 ;  /* 0x000000140a0a7c20 */ /* 0x000fe20008400000 */
[----:B------:R-:W-:Y:S01]  /*23630*/  F2FP.SATFINITE.E5M2.F32.PACK_AB_MERGE_C R4, RZ, R4, RZ ;  /* 0x00000004ff04723e */ /* 0x000fe200048060ff */
[----:B------:R-:W-:Y:S01]  /*23640*/  FMUL R11, R11, UR20 ;  /* 0x000000140b0b7c20 */ /* 0x000fe20008400000 */
[----:B------:R-:W-:Y:S01]  /*23650*/  FMUL R12, R12, UR20 ;  /* 0x000000140c0c7c20 */ /* 0x000fe20008400000 */
[----:B------:R-:W-:Y:S01]  /*23660*/  FMUL R13, R13, UR20 ;  /* 0x000000140d0d7c20 */ /* 0x000fe20008400000 */
[----:B------:R-:W-:Y:S01]  /*23670*/  FMUL R14, R14, UR20 ;  /* 0x000000140e0e7c20 */ /* 0x000fe20008400000 */
[----:B------:R-:W-:Y:S01]  /*23680*/  FMUL R15, R15, UR20 ;  /* 0x000000140f0f7c20 */ /* 0x000fe20008400000 */
[----:B------:R-:W-:Y:S01]  /*23690*/  FMUL R16, R16, UR20 ;  /* 0x0000001410107c20 */ /* 0x000fe20008400000 */
[----:B------:R-:W-:Y:S01]  /*236a0*/  FMUL R17, R17, UR20 ;  /* 0x0000001411117c20 */ /* 0x000fe20008400000 */
[----:B------:R-:W-:Y:S01]  /*236b0*/  FMUL R18, R18, UR20 ;  /* 0x0000001412127c20 */ /* 0x000fe20008400000 */
[----:B------:R0:W-:Y:S01]  /*236c0*/  @!P0 STG.E.U8 desc[UR14][R24.64+0x1], R3 ;  /* 0x0000010318008986 */ /* 0x0001e2000c10110e */
[----:B------:R-:W-:-:S02]  /*236d0*/  ISETP.LT.OR P0, PT, R0, 0x1, !P2 ;  /* 0x000000010000780c */ /* 0x000fc40005701670 */
[----:B------:R-:W-:Y:S01]  /*236e0*/  F2FP.SATFINITE.E5M2.F32.PACK_AB_MERGE_C R5, RZ, R5, RZ ;  /* 0x00000005ff05723e */ /* 0x000fe200048060ff */
[----:B------:R-:W-:Y:S01]  /*236f0*/  FMUL R19, R19, UR20 ;  /* 0x0000001413137c20 */ /* 0x000fe20008400000 */
[----:B------:R-:W-:Y:S01]  /*23700*/  FMUL R20, R20, UR20 ;  /* 0x0000001414147c20 */ /* 0x000fe20008400000 */
[----:B------:R-:W-:Y:S01]  /*23710*/  FMUL R21, R21, UR20 ;  /* 0x0000001415157c20 */ /* 0x000fe20008400000 */
[----:B------:R-:W3:Y:S07]  /*23720*/  LDL.LU R39, [R1+0x204] ;  /* 0x0002040001277983 */ /* 0x000eee0000300800 */
[----:B------:R-:W-:Y:S01]  /*23730*/  @!P0 STG.E.U8 desc[UR14][R26.64], R4 ;  /* 0x000000041a008986 */ /* 0x000fe2000c10110e */
[----:B------:R-:W-:-:S02]  /*23740*/  ISETP.LT.OR P0, PT, R0, 0x2, !P2 ;  /* 0x000000020000780c */ /* 0x000fc40005701670 */
[----:B------:R-:W-:Y:S01]  /*23750*/  F2FP.SATFINITE.E5M2.F32.PACK_AB_MERGE_C R6, RZ, R6, RZ ;  /* 0x00000006ff06723e */ /* 0x000fe200048060ff */
[----:B------:R-:W-:Y:S01]  /*23760*/  FMUL R22, R22, UR20 ;  /* 0x0000001416167c20 */ /* 0x000fe20008400000 */
[----:B------:R-:W-:Y:S01]  /*23770*/  F2FP.SATFINITE.E5M2.F32.PACK_AB_MERGE_C R7, RZ, R7, RZ ;  /* 0x00000007ff07723e */ /* 0x000fe200048060ff */
[----:B------:R-:W4:Y:S08]  /*23780*/  LDL.LU R35, [R1+0x208] ;  /* 0x0002080001237983 */ /* 0x000f300000300800 */
[----:B------:R1:W-:Y:S01]  /*23790*/  @!P0 STG.E.U8 desc[UR14][R26.64+0x1], R5 ;  /* 0x000001051a008986 */ /* 0x0003e2000c10110e */
[----:B------:R-:W-:-:S02]  /*237a0*/  ISETP.LT.OR P0, PT, R0, 0x9, !P2 ;  /* 0x000000090000780c */ /* 0x000fc40005701670 */
[----:B------:R-:W-:Y:S01]  /*237b0*/  F2FP.SATFINITE.E5M2.F32.PACK_AB_MERGE_C R8, RZ, R8, RZ ;  /* 0x00000008ff08723e */ /* 0x000fe200048060ff */
[----:B------:R-:W-:Y:S01]  /*237c0*/  @!P1 STG.E.U8 desc[UR14][R24.64+0x8], R6 ;  /* 0x0000080618009986 */ /* 0x000fe2000c10110e */
[----:B------:R-:W-:-:S03]  /*237d0*/  ISETP.LT.OR P1, PT, R0, 0xa, !P2 ;  /* 0x0000000a0000780c */ /* 0x000fc60005721670 */
[----:B------:R-:W-:Y:S01]  /*237e0*/  @!P5 STG.E.U8 desc[UR14][R24.64+0x9], R7 ;  /* 0x000009071800d986 */ /* 0x000fe2000c10110e */
[C---:B------:R-:W-:Y:S02]  /*237f0*/  ISETP.LT.OR P5, PT, R0.reuse, 0x11, !P3 ;  /* 0x000000110000780c */ /* 0x040fe40005fa1670 */
[----:B------:R-:W-:Y:S01]  /*23800*/  F2FP.SATFINITE.E5M2.F32.PACK_AB_MERGE_C R9, RZ, R9, RZ ;  /* 0x00000009ff09723e */ /* 0x000fe200048060ff */
[----:B------:R-:W-:Y:S01]  /*23810*/  FMUL R23, R23, UR20 ;  /* 0x0000001417177c20 */ /* 0x000fe20008400000 */
[----:B------:R-:W-:Y:S01]  /*23820*/  F2FP.SATFINITE.E5M2.F32.PACK_AB_MERGE_C R10, RZ, R10, RZ ;  /* 0x0000000aff0a723e */ /* 0x000fe200048060ff */
[----:B------:R-:W-:Y:S01]  /*23830*/  @!P0 STG.E.U8 desc[UR14][R26.64+0x8], R8 ;  /* 0x000008081a008986 */ /* 0x000fe2000c10110e */
[C---:B------:R-:W-:Y:S02]  /*23840*/  ISETP.LT.OR P0, PT, R0.reuse, 0x12, !P3 ;  /* 0x000000120000780c */ /* 0x040fe40005f01670 */
[----:B------:R-:W-:Y:S01]  /*23850*/  F2FP.SATFINITE.E5M2.F32.PACK_AB_MERGE_C R11, RZ, R11, RZ ;  /* 0x0000000bff0b723e */ /* 0x000fe200048060ff */
[----:B------:R-:W-:Y:S01]  /*23860*/  @!P1 STG.E.U8 desc[UR14][R26.64+0x9], R9 ;  /* 0x000009091a009986 */ /* 0x000fe2000c10110e */
[----:B------:R-:W-:-:S03]  /*23870*/  ISETP.LT.OR P1, PT, R0, 0x11, !P2 ;  /* 0x000000110000780c */ /* 0x000fc60005721670 */
[----:B------:R-:W-:Y:S01]  /*23880*/  @!P5 STG.E.U8 desc[UR14][R24.64+0x10], R10 ;  /* 0x0000100a1800d986 */ /* 0x000fe2000c10110e */
[C---:B------:R-:W-:Y:S02]  /*23890*/  ISETP.LT.OR P5, PT, R0.reuse, 0x12, !P2 ;  /* 0x000000120000780c */ /* 0x040fe400057a1670 */
[----:B------:R-:W-:Y:S01]  /*238a0*/  F2FP.SATFINITE.E5M2.F32.PACK_AB_MERGE_C R12, RZ, R12, RZ ;  /* 0x0000000cff0c723e */ /* 0x000fe200048060ff */
[----:B------:R-:W3:Y:S04]  /*238b0*/  LDL.LU R33, [R1+0x20c] ;  /* 0x00020c0001217983 */ /* 0x000ee80000300800 */
[----:B------:R-:W-:Y:S01]  /*238c0*/  @!P0 STG.E.U8 desc[UR14][R24.64+0x11], R11 ;  /* 0x0000110b18008986 */ /* 0x000fe2000c10110e */
[----:B------:R-:W-:Y:S02]  /*238d0*/  ISETP.LT.OR P0, PT, R0, 0x19, !P3 ;  /* 0x000000190000780c */ /* 0x000fe40005f01670 */
[----:B------:R-:W-:-:S02]  /*238e0*/  F2FP.SATFINITE.E5M2.F32.PACK_AB_MERGE_C R13, RZ, R13, RZ ;  /* 0x0000000dff0d723e */ /* 0x000fc400048060ff */
[----:B------:R-:W-:Y:S01]  /*238f0*/  F2FP.SATFINITE.E5M2.F32.PACK_AB_MERGE_C R14, RZ, R14, RZ ;  /* 0x0000000eff0e723e */ /* 0x000fe200048060ff */
[----:B------:R-:W-:Y:S01]  /*23900*/  @!P1 STG.E.U8 desc[UR14][R26.64+0x10], R12 ;  /* 0x0000100c1a009986 */ /* 0x000fe2000c10110e */
[----:B------:R-:W-:-:S03]  /*23910*/  ISETP.LT.OR P1, PT, R0, 0x1a, !P3 ;  /* 0x0000001a0000780c */ /* 0x000fc60005f21670 */
[----:B------:R-:W-:Y:S01]  /*23920*/  @!P5 STG.E.U8 desc[UR14][R26.64+0x11], R13 ;  /* 0x0000110d1a00d986 */ /* 0x000fe2000c10110e */
[----:B------:R-:W-:-:S03]  /*23930*/  ISETP.LT.OR P5, PT, R0, 0x19, !P2 ;  /* 0x000000190000780c */ /* 0x000fc600057a1670 */
[----:B------:R-:W-:Y:S01]  /*23940*/  @!P0 STG.E.U8 desc[UR14][R24.64+0x18], R14 ;  /* 0x0000180e18008986 */ /* 0x000fe2000c10110e */
[C---:B------:R-:W-:Y:S02]  /*23950*/  ISETP.LT.OR P0, PT, R0.reuse, 0x1a, !P2 ;  /* 0x0000001a0000780c */ /* 0x040fe40005701670 */
[----:B------:R-:W-:Y:S01]  /*23960*/  F2FP.SATFINITE.E5M2.F32.PACK_AB_MERGE_C R15, RZ, R15, RZ ;  /* 0x0000000fff0f723e */ /* 0x000fe200048060ff */
[----:B------:R-:W3:Y:S01]  /*23970*/  LDL.LU R32, [R1+0x210] ;  /* 0x0002100001207983 */ /* 0x000ee20000300800 */
[----:B------:R-:W-:Y:S02]  /*23980*/  F2FP.SATFINITE.E5M2.F32.PACK_AB_MERGE_C R16, RZ, R16, RZ ;  /* 0x00000010ff10723e */ /* 0x000fe400048060ff */
[----:B------:R-:W-:Y:S01]  /*23990*/  F2FP.SATFINITE.E5M2.F32.PACK_AB_MERGE_C R17, RZ, R17, RZ ;  /* 0x00000011ff11723e */ /* 0x000fe200048060ff */
[----:B------:R-:W-:Y:S01]  /*239a0*/  @!P1 STG.E.U8 desc[UR14][R24.64+0x19], R15 ;  /* 0x0000190f18009986 */ /* 0x000fe2000c10110e */
[----:B------:R-:W-:-:S03]  /*239b0*/  ISETP.LT.OR P1, PT, R0, 0x21, !P3 ;  /* 0x000000210000780c */ /* 0x000fc60005f21670 */
[----:B------:R-:W-:Y:S01]  /*239c0*/  @!P5 STG.E.U8 desc[UR14][R26.64+0x18], R16 ;  /* 0x000018101a00d986 */ /* 0x000fe2000c10110e */
[----:B------:R-:W-:-:S03]  /*239d0*/  ISETP.LT.OR P5, PT, R0, 0x22, !P3 ;  /* 0x000000220000780c */ /* 0x000fc60005fa1670 */
[----:B------:R-:W-:Y:S01]  /*239e0*/  @!P0 STG.E.U8 desc[UR14][R26.64+0x19], R17 ;  /* 0x000019111a008986 */ /* 0x000fe2000c10110e */
[----:B------:R-:W-:Y:S02]  /*239f0*/  ISETP.LT.OR P0, PT, R0, 0x21, !P2 ;  /* 0x000000210000780c */ /* 0x000fe40005701670 */
[----:B------:R-:W-:Y:S01]  /*23a00*/  F2FP.SATFINITE.E5M2.F32.PACK_AB_MERGE_C R18, RZ, R18, RZ ;  /* 0x00000012ff12723e */ /* 0x000fe200048060ff */
[----:B------:R-:W-:Y:S01]  /*23a10*/  FMUL R152, R152, UR20 ;  /* 0x0000001498987c20 */ /* 0x000fe20008400000 */
[----:B------:R-:W-:Y:S01]  /*23a20*/  F2FP.SATFINITE.E5M2.F32.PACK_AB_MERGE_C R19, RZ, R19, RZ ;  /* 0x00000013ff13723e */ /* 0x000fe200048060ff */
[----:B------:R-:W-:Y:S01]  /*23a30*/  FMUL R153, R153, UR20 ;  /* 0x0000001499997c20 */ /* 0x000fe20008400000 */
        /* <DEDUP_REMOVED lines=24> */
[C---:B------:R-:W-:Y:S02]  /*23bc0*/  ISETP.LT.OR P1, PT, R0.reuse, 0x32, !P3 ;  /* 0x000000320000780c */ /* 0x040fe40005f21670 */
[C---:B------:R-:W-:Y:S01]  /*23bd0*/  ISETP.LT.OR P6, PT, R0.reuse, 0x32, !P2 ;  /* 0x000000320000780c */ /* 0x040fe200057c1670 */
[----:B------:R-:W-:Y:S01]  /*23be0*/  @!P5 STG.E.U8 desc[UR14][R26.64+0x29], R153 ;  /* 0x000029991a00d986 */ /* 0x000fe2000c10110e */
[----:B------:R-:W-:-:S03]  /*23bf0*/  ISETP.LT.OR P5, PT, R0, 0x31, !P2 ;  /* 0x000000310000780c */ /* 0x000fc600057a1670 */
[----:B------:R-:W-:Y:S01]  /*23c00*/  @!P0 STG.E.U8 desc[UR14][R24.64+0x30], R154 ;  /* 0x0000309a18008986 */ /* 0x000fe2000c10110e */
[----:B------:R-:W-:Y:S01]  /*23c10*/  ISETP.LT.OR P0, PT, R0, 0x39, !P3 ;  /* 0x000000390000780c */ /* 0x000fe20005f01670 */
[----:B------:R-:W-:Y:S01]  /*23c20*/  FMUL R158, R158, UR20 ;  /* 0x000000149e9e7c20 */ /* 0x000fe20008400000 */
[----:B------:R-:W-:Y:S01]  /*23c30*/  F2FP.SATFINITE.E5M2.F32.PACK_AB_MERGE_C R155, RZ, R155, RZ ;  /* 0x0000009bff9b723e */ /* 0x000fe200048060ff */
[----:B------:R-:W-:Y:S01]  /*23c40*/  FMUL R159, R159, UR20 ;  /* 0x000000149f9f7c20 */ /* 0x000fe20008400000 */
        /* <DEDUP_REMOVED lines=36> */
[----:B0-----:R-:W-:Y:S01]  /*23e90*/  F2FP.SATFINITE.E5M2.F32.PACK_AB_MERGE_C R3, RZ, R166, RZ ;  /* 0x000000a6ff03723e */ /* 0x001fe200048060ff */
[----:B------:R-:W-:Y:S01]  /*23ea0*/  @!P1 STG.E.U8 desc[UR14][R24.64+0x41], R163 ;  /* 0x000041a318009986 */ /* 0x000fe2000c10110e */
[----:B------:R-:W-:-:S03]  /*23eb0*/  ISETP.LT.OR P1, PT, R0, 0x4a, !P3 ;  /* 0x0000004a0000780c */ /* 0x000fc60005f21670 */
[----:B------:R-:W-:Y:S01]  /*23ec0*/  @!P5 STG.E.U8 desc[UR14][R26.64+0x40], R164 ;  /* 0x000040a41a00d986 */ /* 0x000fe2000c10110e */
[----:B------:R-:W-:-:S03]  /*23ed0*/  ISETP.LT.OR P5, PT, R0, 0x49, !P2 ;  /* 0x000000490000780c */ /* 0x000fc600057a1670 */
[----:B------:R-:W-:Y:S01]  /*23ee0*/  @!P6 STG.E.U8 desc[UR14][R26.64+0x41], R165 ;  /* 0x000041a51a00e986 */ /* 0x000fe2000c10110e */
[----:B------:R-:W-:-:S03]  /*23ef0*/  ISETP.LT.OR P6, PT, R0, 0x4a, !P2 ;  /* 0x0000004a0000780c */ /* 0x000fc600057c1670 */
[----:B------:R0:W-:Y:S01]  /*23f00*/  @!P0 STG.E.U8 desc[UR14][R24.64+0x48], R3 ;  /* 0x0000480318008986 */ /* 0x0001e2000c10110e */
[----:B------:R-:W-:Y:S01]  /*23f10*/  ISETP.LT.OR P0, PT, R0, 0x51, !P3 ;  /* 0x000000510000780c */ /* 0x000fe20005f01670 */
[----:B------:R-:W-:Y:S01]  /*23f20*/  FMUL R170, R170, UR20 ;  /* 0x00000014aaaa7c20 */ /* 0x000fe20008400000 */
[----:B------:R-:W-:Y:S01]  /*23f30*/  F2FP.SATFINITE.E5M2.F32.PACK_AB_MERGE_C R167, RZ, R167, RZ ;  /* 0x000000a7ffa7723e */ /* 0x000fe200048060ff */
[----:B------:R-:W-:Y:S01]  /*23f40*/  FMUL R171, R171, UR20 ;  /* 0x00000014abab7c20 */ /* 0x000fe20008400000 */
[----:B-1----:R-:W-:Y:S01]  /*23f50*/  F2FP.SATFINITE.E5M2.F32.PACK_AB_MERGE_C R5, RZ, R168, RZ ;  /* 0x000000a8ff05723e */ /* 0x002fe200048060ff */
[----:B------:R-:W-:Y:S01]  /*23f60*/  FMUL R172, R172, UR20 ;  /* 0x00000014acac7c20 */ /* 0x000fe20008400000 */
[----:B------:R-:W-:Y:S01]  /*23f70*/  F2FP.SATFINITE.E5M2.F32.PACK_AB_MERGE_C R169, RZ, R169, RZ ;  /* 0x000000a9ffa9723e */ /* 0x000fe200048060ff */
[----:B------:R-:W-:Y:S01]  /*23f80*/  @!P1 STG.E.U8 desc[UR14][R24.64+0x49], R167 ;  /* 0x000049a718009986 */ /* 0x000fe2000c10110e */
[----:B0-----:R-:W-:-:S03]  /*23f90*/  F2FP.SATFINITE.E5M2.F32.PACK_AB_MERGE_C R3, RZ, R170, RZ ;  /* 0x000000aaff03723e */ /* 0x001fc600048060ff */
[----:B------:R0:W-:Y:S01]  /*23fa0*/  @!P5 STG.E.U8 desc[UR14][R26.64+0x48], R5 ;  /* 0x000048051a00d986 */ /* 0x0001e2000c10110e */
[C---:B------:R-:W-:Y:S02]  /*23fb0*/  ISETP.LT.OR P1, PT, R0.reuse, 0x52, !P3 ;  /* 0x000000520000780c */ /* 0x040fe40005f21670 */
[C---:B------:R-:W-:Y:S01]  /*23fc0*/  ISETP.LT.OR P5, PT, R0.reuse, 0x51, !P2 ;  /* 0x000000510000780c */ /* 0x040fe200057a1670 */
[----:B------:R-:W-:Y:S01]  /*23fd0*/  @!P6 STG.E.U8 desc[UR14][R26.64+0x49], R169 ;  /* 0x000049a91a00e986 */ /* 0x000fe2000c10110e */
[----:B------:R-:W-:-:S03]  /*23fe0*/  ISETP.LT.OR P6, PT, R0, 0x52, !P2 ;  /* 0x000000520000780c */ /* 0x000fc600057c1670 */
[----:B------:R1:W-:Y:S01]  /*23ff0*/  @!P0 STG.E.U8 desc[UR14][R24.64+0x50], R3 ;  /* 0x0000500318008986 */ /* 0x0003e2000c10110e */
[----:B------:R-:W-:Y:S01]  /*24000*/  ISETP.LT.OR P0, PT, R0, 0x59, !P3 ;  /* 0x000000590000780c */ /* 0x000fe20005f01670 */
[----:B------:R-:W-:Y:S01]  /*24010*/  FMUL R173, R173, UR20 ;  /* 0x00000014adad7c20 */ /* 0x000fe20008400000 */
[----:B------:R-:W-:Y:S01]  /*24020*/  FMUL R174, R174, UR20 ;  /* 0x00000014aeae7c20 */ /* 0x000fe20008400000 */
[----:B------:R-:W-:Y:S01]  /*24030*/  F2FP.SATFINITE.E5M2.F32.PACK_AB_MERGE_C R171, RZ, R171, RZ ;  /* 0x000000abffab723e */ /* 0x000fe200048060ff */
[----:B------:R-:W-:Y:S01]  /*24040*/  FMUL R175, R175, UR20 ;  /* 0x00000014afaf7c20 */ /* 0x000fe20008400000 */
[----:B0-----:R-:W-:Y:S01]  /*24050*/  F2FP.SATFINITE.E5M2.F32.PACK_AB_MERGE_C R5, RZ, R172, RZ ;  /* 0x000000acff05723e */ /* 0x001fe200048060ff */
[----:B------:R-:W-:Y:S01]  /*24060*/  FMUL R176, R176, UR20 ;  /* 0x00000014b0b07c20 */ /* 0x000fe20008400000 */
[----:B------:R-:W-:Y:S01]  /*24070*/  F2FP.SATFINITE.E5M2.F32.PACK_AB_MERGE_C R173, RZ, R173, RZ ;  /* 0x000000adffad723e */ /* 0x000fe200048060ff */
[----:B------:R-:W-:Y:S01]  /*24080*/  @!P1 STG.E.U8 desc[UR14][R24.64+0x51], R171 ;  /* 0x000051ab18009986 */ /* 0x000fe2000c10110e */
[----:B-1----:R-:W-:-:S03]  /*24090*/  F2FP.SATFINITE.E5M2.F32.PACK_AB_MERGE_C R3, RZ, R174, RZ ;  /* 0x000000aeff03723e */ /* 0x002fc600048060ff */
        /* <DEDUP_REMOVED lines=220> */
[----:B------:R-:W3:Y:S01]  /*24e60*/  LDL.LU R38, [R1+0x214] ;  /* 0x0002140001267983 */ /* 0x000ee20000300800 */
[----:B------:R-:W-:Y:S02]  /*24e70*/  F2FP.SATFINITE.E5M2.F32.PACK_AB_MERGE_C R229, RZ, R229, RZ ;  /* 0x000000e5ffe5723e */ /* 0x000fe400048060ff */
[----:B-1----:R-:W-:Y:S01]  /*24e80*/  F2FP.SATFINITE.E5M2.F32.PACK_AB_MERGE_C R3, RZ, R230, RZ ;  /* 0x000000e6ff03723e */ /* 0x002fe200048060ff */
[----:B------:R-:W-:Y:S01]  /*24e90*/  @!P1 STG.E.U8 desc[UR14][R24.64+0xc1], R227 ;  /* 0x0000c1e318009986 */ /* 0x000fe2000c10110e */
[----:B------:R-:W-:-:S03]  /*24ea0*/  ISETP.LT.OR P1, PT, R0, 0xca, !P3 ;  /* 0x000000ca0000780c */ /* 0x000fc60005f21670 */
[----:B------:R0:W-:Y:S01]  /*24eb0*/  @!P5 STG.E.U8 desc[UR14][R26.64+0xc0], R5 ;  /* 0x0000c0051a00d986 */ /* 0x0001e2000c10110e */
[----:B------:R-:W-:-:S03]  /*24ec0*/  ISETP.LT.OR P5, PT, R0, 0xc9, !P2 ;  /* 0x000000c90000780c */ /* 0x000fc600057a1670 */
[----:B------:R-:W-:Y:S01]  /*24ed0*/  @!P6 STG.E.U8 desc[UR14][R26.64+0xc1], R229 ;  /* 0x0000c1e51a00e986 */ /* 0x000fe2000c10110e */
[----:B------:R-:W-:-:S03]  /*24ee0*/  ISETP.LT.OR P6, PT, R0, 0xca, !P2 ;  /* 0x000000ca0000780c */ /* 0x000fc600057c1670 */
[----:B------:R3:W-:Y:S01]  /*24ef0*/  @!P0 STG.E.U8 desc[UR14][R24.64+0xc8], R3 ;  /* 0x0000c80318008986 */ /* 0x0007e2000c10110e */
[----:B------:R-:W-:Y:S01]  /*24f00*/  ISETP.LT.OR P0, PT, R0, 0xd1, !P3 ;  /* 0x000000d10000780c */ /* 0x000fe20005f01670 */
[----:B------:R-:W-:Y:S01]  /*24f10*/  FMUL R232, R232, UR20 ;  /* 0x00000014e8e87c20 */ /* 0x000fe20008400000 */
[----:B------:R-:W-:Y:S01]  /*24f20*/  FMUL R233, R233, UR20 ;  /* 0x00000014e9e97c20 */ /* 0x000fe20008400000 */
[----:B------:R-:W3:Y:S01]  /*24f30*/  LDL.LU R37, [R1+0x218] ;  /* 0x0002180001257983 */ /* 0x000ee20000300800 */
[----:B------:R-:W-:Y:S01]  /*24f40*/  FMUL R234, R234, UR20 ;  /* 0x00000014eaea7c20 */ /* 0x000fe20008400000 */
[----:B------:R-:W-:Y:S02]  /*24f50*/  F2FP.SATFINITE.E5M2.F32.PACK_AB_MERGE_C R231, RZ, R231, RZ ;  /* 0x000000e7ffe7723e */ /* 0x000fe400048060ff */
[----:B------:R-:W3:Y:S01]  /*24f60*/  LDL.LU R36, [R1+0x21c] ;  /* 0x00021c0001247983 */ /* 0x000ee20000300800 */
[----:B0-----:R-:W-:Y:S01]  /*24f70*/  F2FP.SATFINITE.E5M2.F32.PACK_AB_MERGE_C R5, RZ, R232, RZ ;  /* 0x000000e8ff05723e */ /* 0x001fe200048060ff */
[----:B--2---:R-:W-:Y:S01]  /*24f80*/  FMUL R2, R40, UR20 ;  /* 0x0000001428027c20 */ /* 0x004fe20008400000 */
[----:B------:R-:W-:Y:S01]  /*24f90*/  F2FP.SATFINITE.E5M2.F32.PACK_AB_MERGE_C R233, RZ, R233, RZ ;  /* 0x000000e9ffe9723e */ /* 0x000fe200048060ff */
[----:B----4-:R-:W-:Y:S01]  /*24fa0*/  FMUL R4, R35, UR20 ;  /* 0x0000001423047c20 */ /* 0x010fe20008400000 */
[----:B------:R-:W-:Y:S01]  /*24fb0*/  F2FP.SATFINITE.E5M2.F32.PACK_AB_MERGE_C R7, RZ, R234, RZ ;  /* 0x000000eaff07723e */ /* 0x000fe200048060ff */
[----:B------:R-:W2:Y:S01]  /*24fc0*/  LDL.LU R35, [R1+0x220] ;  /* 0x0002200001237983 */ /* 0x000ea20000300800 */
[----:B------:R-:W-:Y:S01]  /*24fd0*/  FMUL R235, R235, UR20 ;  /* 0x00000014ebeb7c20 */ /* 0x000fe20008400000 */
[----:B------:R-:W-:Y:S01]  /*24fe0*/  FMUL R236, R236, UR20 ;  /* 0x00000014ecec7c20 */ /* 0x000fe20008400000 */
[----:B---3--:R-:W-:Y:S01]  /*24ff0*/  FMUL R3, R39, UR20 ;  /* 0x0000001427037c20 */ /* 0x008fe20008400000 */
[----:B------:R-:W-:Y:S01]  /*25000*/  @!P1 STG.E.U8 desc[UR14][R24.64+0xc9], R231 ;  /* 0x0000c9e718009986 */ /* 0x000fe2000c10110e */
[C---:B------:R-:W-:Y:S01]  /*25010*/  ISETP.LT.OR P1, PT, R0.reuse, 0xd2, !P3 ;  /* 0x000000d20000780c */ /* 0x040fe20005f21670 */
[----:B------:R-:W-:Y:S01]  /*25020*/  FMUL R237, R237, UR20 ;  /* 0x00000014eded7c20 */ /* 0x000fe20008400000 */
[----:B------:R-:W-:Y:S01]  /*25030*/  F2FP.SATFINITE.E5M2.F32.PACK_AB_MERGE_C R235, RZ, R235, RZ ;  /* 0x000000ebffeb723e */ /* 0x000fe200048060ff */
[----:B------:R0:W-:Y:S01]  /*25040*/  @!P5 STG.E.U8 desc[UR14][R26.64+0xc8], R5 ;  /* 0x0000c8051a00d986 */ /* 0x0001e2000c10110e */
[----:B------:R-:W-:-:S02]  /*25050*/  ISETP.LT.OR P5, PT, R0, 0xd1, !P2 ;  /* 0x000000d10000780c */ /* 0x000fc400057a1670 */
[----:B------:R-:W-:Y:S01]  /*25060*/  F2FP.SATFINITE.E5M2.F32.PACK_AB_MERGE_C R9, RZ, R236, RZ ;  /* 0x000000ecff09723e */ /* 0x000fe200048060ff */
[----:B------:R-:W-:Y:S01]  /*25070*/  @!P6 STG.E.U8 desc[UR14][R26.64+0xc9], R233 ;  /* 0x0000c9e91a00e986 */ /* 0x000fe2000c10110e */
[C---:B------:R-:W-:Y:S02]  /*25080*/  ISETP.LT.OR P6, PT, R0.reuse, 0xd2, !P2 ;  /* 0x000000d20000780c */ /* 0x040fe400057c1670 */
[----:B------:R-:W-:Y:S01]  /*25090*/  F2FP.SATFINITE.E5M2.F32.PACK_AB_MERGE_C R237, RZ, R237, RZ ;  /* 0x000000edffed723e */ /* 0x000fe200048060ff */
[----:B------:R1:W-:Y:S01]  /*250a0*/  @!P0 STG.E.U8 desc[UR14][R24.64+0xd0], R7 ;  /* 0x0000d00718008986 */ /* 0x0003e2000c10110e */
[C---:B------:R-:W-:Y:S01]  /*250b0*/  ISETP.LT.OR P0, PT, R0.reuse, 0xd9, !P3 ;  /* 0x000000d90000780c */ /* 0x040fe20005f01670 */
[----:B0-----:R-:W-:Y:S02]  /*250c0*/  FMUL R5, R33, UR20 ;  /* 0x0000001421057c20 */ /* 0x001fe40008400000 */
[----:B------:R-:W-:Y:S01]  /*250d0*/  @!P1 STG.E.U8 desc[UR14][R24.64+0xd1], R235 ;  /* 0x0000d1eb18009986 */ /* 0x000fe2000c10110e */
[----:B------:R-:W-:-:S03]  /*250e0*/  ISETP.LT.OR P1, PT, R0, 0xda, !P3 ;  /* 0x000000da0000780c */ /* 0x000fc60005f21670 */
[----:B------:R-:W3:Y:S01]  /*250f0*/  LDL.LU R33, [R1+0x224] ;  /* 0x0002240001217983 */ /* 0x000ee20000300800 */
[----:B-1----:R-:W-:Y:S01]  /*25100*/  F2FP.SATFINITE.E5M2.F32.PACK_AB_MERGE_C R7, RZ, R2, RZ ;  /* 0x00000002ff07723e */ /* 0x002fe200048060ff */
[----:B------:R-:W-:Y:S02]  /*25110*/  FMUL R2, R32, UR20 ;  /* 0x0000001420027c20 */ /* 0x000fe40008400000 */
[----:B------:R-:W4:Y:S04]  /*25120*/  LDL.LU R40, [R1+0x228] ;  /* 0x0002280001287983 */ /* 0x000f280000300800 */
[----:B------:R-:W4:Y:S04]  /*25130*/  LDL.LU R32, [R1+0x22c] ;  /* 0x00022c0001207983 */ /* 0x000f280000300800 */
[----:B------:R-:W4:Y:S01]  /*25140*/  LDL.LU R39, [R1+0x230] ;  /* 0x0002300001277983 */ /* 0x000f220000300800 */
[----:B------:R-:W-:-:S03]  /*25150*/  F2FP.SATFINITE.E5M2.F32.PACK_AB_MERGE_C R11, RZ, R4, RZ ;  /* 0x00000004ff0b723e */ /* 0x000fc600048060ff */
[----:B------:R0:W-:Y:S01]  /*25160*/  @!P5 STG.E.U8 desc[UR14][R26.64+0xd0], R9 ;  /* 0x0000d0091a00d986 */ /* 0x0001e2000c10110e */
[C---:B------:R-:W-:Y:S02]  /*25170*/  ISETP.LT.OR P5, PT, R0.reuse, 0xd9, !P2 ;  /* 0x000000d90000780c */ /* 0x040fe400057a1670 */
[----:B------:R-:W-:Y:S01]  /*25180*/  F2FP.SATFINITE.E5M2.F32.PACK_AB_MERGE_C R13, RZ, R5, RZ ;  /* 0x00000005ff0d723e */ /* 0x000fe200048060ff */
[----:B------:R-:W-:Y:S01]  /*25190*/  @!P6 STG.E.U8 desc[UR14][R26.64+0xd1], R237 ;  /* 0x0000d1ed1a00e986 */ /* 0x000fe2000c10110e */
[----:B------:R-:W-:Y:S02]  /*251a0*/  ISETP.LT.OR P6, PT, R0, 0xda, !P2 ;  /* 0x000000da0000780c */ /* 0x000fe400057c1670 */
[----:B0-----:R-:W-:Y:S01]  /*251b0*/  F2FP.SATFINITE.E5M2.F32.PACK_AB_MERGE_C R9, RZ, R3, RZ ;  /* 0x00000003ff09723e */ /* 0x001fe200048060ff */
[----:B------:R0:W-:Y:S04]  /*251c0*/  @!P0 STG.E.U8 desc[UR14][R24.64+0xd8], R7 ;  /* 0x0000d80718008986 */ /* 0x0001e8000c10110e */
[----:B------:R1:W-:Y:S01]  /*251d0*/  @!P1 STG.E.U8 desc[UR14][R24.64+0xd9], R9 ;  /* 0x0000d90918009986 */ /* 0x0003e2000c10110e */
[----:B0-----:R-:W-:-:S03]  /*251e0*/  F2FP.SATFINITE.E5M2.F32.PACK_AB_MERGE_C R7, RZ, R2, RZ ;  /* 0x00000002ff07723e */ /* 0x001fc600048060ff */
[----:B------:R0:W-:Y:S01]  /*251f0*/  @!P5 STG.E.U8 desc[UR14][R26.64+0xd8], R11 ;  /* 0x0000d80b1a00d986 */ /* 0x0001e2000c10110e */
[----:B------:R-:W-:-:S03]  /*25200*/  FMUL R3, R38, UR20 ;  /* 0x0000001426037c20 */ /* 0x000fc60008400000 */
[----:B------:R-:W4:Y:S02]  /*25210*/  LDL.LU R38, [R1+0x234] ;  /* 0x0002340001267983 */ /* 0x000f240000300800 */
[----:B-1----:R-:W-:Y:S01]  /*25220*/  F2FP.SATFINITE.E5M2.F32.PACK_AB_MERGE_C R9, RZ, R3, RZ ;  /* 0x00000003ff09723e */ /* 0x002fe200048060ff */
[----:B------:R-:W-:Y:S02]  /*25230*/  FMUL R4, R37, UR20 ;  /* 0x0000001425047c20 */ /* 0x000fe40008400000 */
[----:B------:R-:W4:Y:S01]  /*25240*/  LDL.LU R37, [R1+0x238] ;  /* 0x0002380001257983 */ /* 0x000f220000300800 */
[----:B------:R-:W-:-:S03]  /*25250*/  FMUL R5, R36, UR20 ;  /* 0x0000001424057c20 */ /* 0x000fc60008400000 */
[----:B------:R-:W4:Y:S01]  /*25260*/  LDL.LU R36, [R1+0x23c] ;  /* 0x00023c0001247983 */ /* 0x000f220000300800 */
[----:B--2---:R-:W-:-:S03]  /*25270*/  FMUL R2, R35, UR20 ;  /* 0x0000001423027c20 */ /* 0x004fc60008400000 */
[----:B------:R-:W2:Y:S01]  /*25280*/  LDL.LU R35, [R1+0x240] ;  /* 0x0002400001237983 */ /* 0x000ea20000300800 */
[----:B0-----:R-:W-:Y:S01]  /*25290*/  F2FP.SATFINITE.E5M2.F32.PACK_AB_MERGE_C R11, RZ, R4, RZ ;  /* 0x00000004ff0b723e */ /* 0x001fe200048060ff */
[----:B---3--:R-:W-:Y:S02]  /*252a0*/  FMUL R3, R33, UR20 ;  /* 0x0000001421037c20 */ /* 0x008fe40008400000 */
[----:B------:R-:W3:Y:S01]  /*252b0*/  LDL.LU R33, [R1+0x244] ;  /* 0x0002440001217983 */ /* 0x000ee20000300800 */
[----:B----4-:R-:W-:-:S03]  /*252c0*/  FMUL R4, R32, UR20 ;  /* 0x0000001420047c20 */ /* 0x010fc60008400000 */
[----:B------:R-:W4:Y:S04]  /*252d0*/  LDL.LU R32, [R1+0x248] ;  /* 0x0002480001207983 */ /* 0x000f280000300800 */
[----:B------:R0:W-:Y:S01]  /*252e0*/  @!P6 STG.E.U8 desc[UR14][R26.64+0xd9], R13 ;  /* 0x0000d90d1a00e986 */ /* 0x0001e2000c10110e */
[C---:B------:R-:W-:Y:S02]  /*252f0*/  ISETP.LT.OR P6, PT, R0.reuse, 0xe2, !P3 ;  /* 0x000000e20000780c */ /* 0x040fe40005fc1670 */
[C---:B------:R-:W-:Y:S02]  /*25300*/  ISETP.LT.OR P5, PT, R0.reuse, 0xe1, !P3 ;  /* 0x000000e10000780c */ /* 0x040fe40005fa1670 */
[C---:B------:R-:W-:Y:S02]  /*25310*/  ISETP.LT.OR P0, PT, R0.reuse, 0xe1, !P2 ;  /* 0x000000e10000780c */ /* 0x040fe40005701670 */
[----:B------:R-:W-:-:S02]  /*25320*/  ISETP.LT.OR P1, PT, R0, 0xe2, !P2 ;  /* 0x000000e20000780c */ /* 0x000fc40005721670 */
[----:B------:R-:W-:-:S05]  /*25330*/  F2FP.SATFINITE.E5M2.F32.PACK_AB_MERGE_C R5, RZ, R5, RZ ;  /* 0x00000005ff05723e */ /* 0x000fca00048060ff */
[----:B------:R-:W-:Y:S01]  /*25340*/  @!P6 STG.E.U8 desc[UR14][R24.64+0xe1], R9 ;  /* 0x0000e1091800e986 */ /* 0x000fe2000c10110e */
[----:B------:R-:W-:Y:S02]  /*25350*/  ISETP.LT.OR P6, PT, R0, 0xe9, !P3 ;  /* 0x000000e90000780c */ /* 0x000fe40005fc1670 */
[----:B0-----:R-:W-:Y:S01]  /*25360*/  F2FP.SATFINITE.E5M2.F32.PACK_AB_MERGE_C R13, RZ, R2, RZ ;  /* 0x00000002ff0d723e */ /* 0x001fe200048060ff */
[----:B------:R-:W-:Y:S01]  /*25370*/  FMUL R2, R40, UR20 ;  /* 0x0000001428027c20 */ /* 0x000fe20008400000 */
[----:B------:R0:W-:Y:S01]  /*25380*/  @!P5 STG.E.U8 desc[UR14][R24.64+0xe0], R7 ;  /* 0x0000e0071800d986 */ /* 0x0001e2000c10110e */
[----:B------:R-:W-:-:S03]  /*25390*/  ISETP.LT.OR P5, PT, R0, 0xea, !P2 ;  /* 0x000000ea0000780c */ /* 0x000fc600057a1670 */
[----:B------:R-:W-:Y:S01]  /*253a0*/  @!P0 STG.E.U8 desc[UR14][R26.64+0xe0], R11 ;  /* 0x0000e00b1a008986 */ /* 0x000fe2000c10110e */
[----:B------:R-:W-:-:S03]  /*253b0*/  ISETP.LT.OR P0, PT, R0, 0xea, !P3 ;  /* 0x000000ea0000780c */ /* 0x000fc60005f01670 */
[----:B------:R1:W-:Y:S01]  /*253c0*/  @!P1 STG.E.U8 desc[UR14][R26.64+0xe1], R5 ;  /* 0x0000e1051a009986 */ /* 0x0003e2000c10110e */
[----:B------:R-:W-:-:S03]  /*253d0*/  ISETP.LT.OR P1, PT, R0, 0xe9, !P2 ;  /* 0x000000e90000780c */ /* 0x000fc60005721670 */
[----:B------:R-:W4:Y:S01]  /*253e0*/  LDL.LU R40, [R1+0x24c] ;  /* 0x00024c0001287983 */ /* 0x000f220000300800 */
[----:B0-----:R-:W-:-:S03]  /*253f0*/  F2FP.SATFINITE.E5M2.F32.PACK_AB_MERGE_C R7, RZ, R3, RZ ;  /* 0x00000003ff07723e */ /* 0x001fc600048060ff */
[----:B------:R-:W-:Y:S01]  /*25400*/  @!P6 STG.E.U8 desc[UR14][R24.64+0xe8], R13 ;  /* 0x0000e80d1800e986 */ /* 0x000fe2000c10110e */
[----:B-1----:R-:W-:Y:S01]  /*25410*/  F2FP.SATFINITE.E5M2.F32.PACK_AB_MERGE_C R5, RZ, R2, RZ ;  /* 0x00000002ff05723e */ /* 0x002fe200048060ff */
[----:B------:R-:W-:Y:S02]  /*25420*/  FMUL R2, R39, UR20 ;  /* 0x0000001427027c20 */ /* 0x000fe40008400000 */
[----:B------:R-:W4:Y:S01]  /*25430*/  LDL.LU R39, [R1+0x250] ;  /* 0x0002500001277983 */ /* 0x000f220000300800 */
[----:B------:R-:W-:Y:S02]  /*25440*/  ISETP.LT.OR P6, PT, R0, 0xf1, !P3 ;  /* 0x000000f10000780c */ /* 0x000fe40005fc1670 */
[----:B------:R-:W-:Y:S02]  /*25450*/  F2FP.SATFINITE.E5M2.F32.PACK_AB_MERGE_C R9, RZ, R4, RZ ;  /* 0x00000004ff09723e */ /* 0x000fe400048060ff */
[----:B------:R-:W-:Y:S01]  /*25460*/  F2FP.SATFINITE.E5M2.F32.PACK_AB_MERGE_C R11, RZ, R2, RZ ;  /* 0x00000002ff0b723e */ /* 0x000fe200048060ff */
[----:B------:R0:W-:Y:S04]  /*25470*/  @!P0 STG.E.U8 desc[UR14][R24.64+0xe9], R7 ;  /* 0x0000e90718008986 */ /* 0x0001e8000c10110e */
[----:B------:R1:W-:Y:S04]  /*25480*/  @!P5 STG.E.U8 desc[UR14][R26.64+0xe9], R9 ;  /* 0x0000e9091a00d986 */ /* 0x0003e8000c10110e */
[----:B------:R-:W-:Y:S04]  /*25490*/  @!P1 STG.E.U8 desc[UR14][R26.64+0xe8], R5 ;  /* 0x0000e8051a009986 */ /* 0x000fe8000c10110e */
[----:B------:R2:W-:Y:S01]  /*254a0*/  @!P6 STG.E.U8 desc[UR14][R24.64+0xf0], R11 ;  /* 0x0000f00b1800e986 */ /* 0x0005e2000c10110e */
[----:B------:R-:W-:-:S03]  /*254b0*/  FMUL R3, R38, UR20 ;  /* 0x0000001426037c20 */ /* 0x000fc60008400000 */
[----:B------:R-:W4:Y:S02]  /*254c0*/  LDL.LU R38, [R1+0x254] ;  /* 0x0002540001267983 */ /* 0x000f240000300800 */
[----:B0-----:R-:W-:Y:S01]  /*254d0*/  F2FP.SATFINITE.E5M2.F32.PACK_AB_MERGE_C R7, RZ, R3, RZ ;  /* 0x00000003ff07723e */ /* 0x001fe200048060ff */
[----:B------:R-:W-:Y:S02]  /*254e0*/  FMUL R4, R37, UR20 ;  /* 0x0000001425047c20 */ /* 0x000fe40008400000 */
[----:B------:R-:W4:Y:S01]  /*254f0*/  LDL.LU R37, [R1+0x258] ;  /* 0x0002580001257983 */ /* 0x000f220000300800 */
[----:B------:R-:W-:-:S03]  /*25500*/  FMUL R2, R36, UR20 ;  /* 0x0000001424027c20 */ /* 0x000fc60008400000 */
[----:B------:R-:W4:Y:S02]  /*25510*/  LDL.LU R36, [R1+0x25c] ;  /* 0x00025c0001247983 */ /* 0x000f240000300800 */
[----:B-1----:R-:W-:Y:S01]  /*25520*/  F2FP.SATFINITE.E5M2.F32.PACK_AB_MERGE_C R9, RZ, R2, RZ ;  /* 0x00000002ff09723e */ /* 0x002fe200048060ff */
[----:B--2---:R-:W-:Y:S02]  /*25530*/  FMUL R2, R35, UR20 ;  /* 0x0000001423027c20 */ /* 0x004fe40008400000 */
[----:B------:R-:W2:Y:S03]  /*25540*/  LDL.LU R35, [R1+0x260] ;  /* 0x0002600001237983 */ /* 0x000ea60000300800 */
[----:B------:R-:W-:Y:S01]  /*25550*/  F2FP.SATFINITE.E5M2.F32.PACK_AB_MERGE_C R11, RZ, R2, RZ ;  /* 0x00000002ff0b723e */ /* 0x000fe200048060ff */
[----:B---3--:R-:W-:Y:S02]  /*25560*/  FMUL R3, R33, UR20 ;  /* 0x0000001421037c20 */ /* 0x008fe40008400000 */
[----:B------:R-:W3:Y:S01]  /*25570*/  LDL.LU R33, [R1+0x264] ;  /* 0x0002640001217983 */ /* 0x000ee20000300800 */
[----:B----4-:R-:W-:-:S03]  /*25580*/  FMUL R2, R32, UR20 ;  /* 0x0000001420027c20 */ /* 0x010fc60008400000 */
[----:B------:R-:W4:Y:S01]  /*25590*/  LDL.LU R32, [R1+0x268] ;  /* 0x0002680001207983 */ /* 0x000f220000300800 */
[C---:B------:R-:W-:Y:S02]  /*255a0*/  ISETP.LT.OR P0, PT, R0.reuse, 0xf2, !P3 ;  /* 0x000000f20000780c */ /* 0x040fe40005f01670 */
[C---:B------:R-:W-:Y:S02]  /*255b0*/  ISETP.LT.OR P5, PT, R0.reuse, 0xf2, !P2 ;  /* 0x000000f20000780c */ /* 0x040fe400057a1670 */
[C---:B------:R-:W-:Y:S02]  /*255c0*/  ISETP.LT.OR P1, PT, R0.reuse, 0xf1, !P2 ;  /* 0x000000f10000780c */ /* 0x040fe40005721670 */
[----:B------:R-:W-:Y:S02]  /*255d0*/  ISETP.LT.OR P6, PT, R0, 0xf9, !P3 ;  /* 0x000000f90000780c */ /* 0x000fe40005fc1670 */
[----:B------:R-:W-:Y:S02]  /*255e0*/  F2FP.SATFINITE.E5M2.F32.PACK_AB_MERGE_C R13, RZ, R3, RZ ;  /* 0x00000003ff0d723e */ /* 0x000fe400048060ff */
[----:B------:R-:W-:-:S03]  /*255f0*/  F2FP.SATFINITE.E5M2.F32.PACK_AB_MERGE_C R5, RZ, R4, RZ ;  /* 0x00000004ff05723e */ /* 0x000fc600048060ff */
[----:B------:R0:W-:Y:S01]  /*25600*/  @!P0 STG.E.U8 desc[UR14][R24.64+0xf1], R7 ;  /* 0x0000f10718008986 */ /* 0x0001e2000c10110e */
[----:B------:R-:W-:-:S03]  /*25610*/  ISETP.LT.OR P3, PT, R0, 0xfa, !P3 ;  /* 0x000000fa0000780c */ /* 0x000fc60005f61670 */
[----:B------:R1:W-:Y:S01]  /*25620*/  @!P5 STG.E.U8 desc[UR14][R26.64+0xf1], R9 ;  /* 0x0000f1091a00d986 */ /* 0x0003e2000c10110e */
[----:B------:R-:W-:Y:S02]  /*25630*/  ISETP.LT.OR P5, PT, R0, 0xf9, !P2 ;  /* 0x000000f90000780c */ /* 0x000fe400057a1670 */
[----:B0-----:R-:W-:Y:S01]  /*25640*/  F2FP.SATFINITE.E5M2.F32.PACK_AB_MERGE_C R7, RZ, R2, RZ ;  /* 0x00000002ff07723e */ /* 0x001fe200048060ff */
[----:B------:R-:W-:Y:S01]  /*25650*/  @!P1 STG.E.U8 desc[UR14][R26.64+0xf0], R5 ;  /* 0x0000f0051a009986 */ /* 0x000fe2000c10110e */
[----:B------:R-:W-:-:S03]  /*25660*/  FMUL R2, R40, UR20 ;  /* 0x0000001428027c20 */ /* 0x000fc60008400000 */
[----:B------:R-:W4:Y:S01]  /*25670*/  LDL.LU R40, [R1+0x26c] ;  /* 0x00026c0001287983 */ /* 0x000f220000300800 */
[----:B------:R-:W-:-:S03]  /*25680*/  FMUL R3, R39, UR20 ;  /* 0x0000001427037c20 */ /* 0x000fc60008400000 */
[----:B------:R-:W4:Y:S01]  /*25690*/  LDL.LU R39, [R1+0x270] ;  /* 0x0002700001277983 */ /* 0x000f220000300800 */
[----:B-1----:R-:W-:-:S03]  /*256a0*/  F2FP.SATFINITE.E5M2.F32.PACK_AB_MERGE_C R9, RZ, R2, RZ ;  /* 0x00000002ff09723e */ /* 0x002fc600048060ff */
        /* <DEDUP_REMOVED lines=17> */
[----:B------:R-:W4:Y:S01]  /*257c0*/  LDL.LU R32, [R1+0x288] ;  /* 0x0002880001207983 */ /* 0x000f220000300800 */
[----:B------:R-:W-:Y:S02]  /*257d0*/  ISETP.GE.AND P1, PT, R34, 0x81, PT ;  /* 0x000000812200780c */ /* 0x000fe40003f26270 */
[C---:B------:R-:W-:Y:S02]  /*257e0*/  ISETP.LT.OR P2, PT, R0.reuse, 0xfa, !P2 ;  /* 0x000000fa0000780c */ /* 0x040fe40005741670 */
[C---:B------:R-:W-:Y:S02]  /*257f0*/  ISETP.LT.OR P6, PT, R0.reuse, 0x1, !P1 ;  /* 0x000000010000780c */ /* 0x040fe40004fc1670 */
[----:B------:R-:W-:Y:S02]  /*25800*/  ISETP.LT.OR P3, PT, R0, 0x2, !P1 ;  /* 0x000000020000780c */ /* 0x000fe40004f61670 */
[----:B------:R-:W-:-:S07]  /*25810*/  ISETP.GE.AND P0, PT, R34, 0x89, PT ;  /* 0x000000892200780c */ /* 0x000fce0003f06270 */
[----:B------:R0:W-:Y:S04]  /*25820*/  @!P2 STG.E.U8 desc[UR14][R26.64+0xf9], R9 ;  /* 0x0000f9091a00a986 */ /* 0x0001e8000c10110e */
[----:B------:R-:W-:Y:S01]  /*25830*/  @!P6 STG.E.U8 desc[UR14][R30.64], R11 ;  /* 0x0000000b1e00e986 */ /* 0x000fe2000c10110e */
[C---:B------:R-:W-:Y:S02]  /*25840*/  ISETP.LT.OR P6, PT, R0.reuse, 0x2, !P0 ;  /* 0x000000020000780c */ /* 0x040fe400047c1670 */
[C---:B------:R-:W-:Y:S01]  /*25850*/  ISETP.LT.OR P5, PT, R0.reuse, 0x1, !P0 ;  /* 0x000000010000780c */ /* 0x040fe200047a1670 */
[----:B------:R1:W-:Y:S01]  /*25860*/  @!P3 STG.E.U8 desc[UR14][R30.64+0x1], R13 ;  /* 0x0000010d1e00b986 */ /* 0x0003e2000c10110e */
[----:B------:R-:W-:Y:S02]  /*25870*/  ISETP.LT.OR P2, PT, R0, 0xa, !P1 ;  /* 0x0000000a0000780c */ /* 0x000fe40004f41670 */
[----:B0-----:R-:W-:Y:S01]  /*25880*/  F2FP.SATFINITE.E5M2.F32.PACK_AB_MERGE_C R9, RZ, R3, RZ ;  /* 0x00000003ff09723e */ /* 0x001fe200048060ff */
[----:B------:R-:W-:-:S02]  /*25890*/  FMUL R3, R40, UR20 ;  /* 0x0000001428037c20 */ /* 0x000fc40008400000 */
[----:B------:R-:W4:Y:S01]  /*258a0*/  LDL.LU R40, [R1+0x28c] ;  /* 0x00028c0001287983 */ /* 0x000f220000300800 */
[----:B-1----:R-:W-:Y:S02]  /*258b0*/  F2FP.SATFINITE.E5M2.F32.PACK_AB_MERGE_C R13, RZ, R2, RZ ;  /* 0x00000002ff0d723e */ /* 0x002fe400048060ff */
[C---:B------:R-:W-:Y:S01]  /*258c0*/  ISETP.LT.OR P3, PT, R0.reuse, 0x9, !P1 ;  /* 0x000000090000780c */ /* 0x040fe20004f61670 */
[----:B------:R0:W-:Y:S01]  /*258d0*/  @!P6 STG.E.U8 desc[UR14][R28.64+0x1], R7 ;  /* 0x000001071c00e986 */ /* 0x0001e2000c10110e */
[----:B------:R-:W-:Y:S01]  /*258e0*/  F2FP.SATFINITE.E5M2.F32.PACK_AB_MERGE_C R5, RZ, R5, RZ ;  /* 0x00000005ff05723e */ /* 0x000fe200048060ff */
[----:B------:R-:W-:Y:S02]  /*258f0*/  FMUL R2, R39, UR20 ;  /* 0x0000001427027c20 */ /* 0x000fe40008400000 */
[----:B------:R-:W4:Y:S01]  /*25900*/  LDL.LU R39, [R1+0x290] ;  /* 0x0002900001277983 */ /* 0x000f220000300800 */
[----:B------:R-:W-:Y:S02]  /*25910*/  F2FP.SATFINITE.E5M2.F32.PACK_AB_MERGE_C R11, RZ, R4, RZ ;  /* 0x00000004ff0b723e */ /* 0x000fe400048060ff */
[----:B------:R-:W-:-:S02]  /*25920*/  ISETP.LT.OR P6, PT, R0, 0xa, !P0 ;  /* 0x0000000a0000780c */ /* 0x000fc400047c1670 */
[----:B0-----:R-:W-:Y:S01]  /*25930*/  F2FP.SATFINITE.E5M2.F32.PACK_AB_MERGE_C R7, RZ, R2, RZ ;  /* 0x00000002ff07723e */ /* 0x001fe200048060ff */
[----:B------:R0:W-:Y:S04]  /*25940*/  @!P5 STG.E.U8 desc[UR14][R28.64], R5 ;  /* 0x000000051c00d986 */ /* 0x0001e8000c10110e */
[----:B------:R-:W-:Y:S04]  /*25950*/  @!P2 STG.E.U8 desc[UR14][R30.64+0x9], R11 ;  /* 0x0000090b1e00a986 */ /* 0x000fe8000c10110e */
[----:B------:R1:W-:Y:S01]  /*25960*/  @!P3 STG.E.U8 desc[UR14][R30.64+0x8], R9 ;  /* 0x000008091e00b986 */ /* 0x0003e2000c10110e */
[----:B0-----:R-:W-:-:S05]  /*25970*/  F2FP.SATFINITE.E5M2.F32.PACK_AB_MERGE_C R5, RZ, R3, RZ ;  /* 0x00000003ff05723e */ /* 0x001fca00048060ff */
[----:B------:R4:W-:Y:S01]  /*25980*/  @!P6 STG.E.U8 desc[UR14][R28.64+0x9], R5 ;  /* 0x000009051c00e986 */ /* 0x0009e2000c10110e */
[----:B------:R-:W-:-:S03]  /*25990*/  FMUL R4, R38, UR20 ;  /* 0x0000001426047c20 */ /* 0x000fc60008400000 */
[----:B------:R-:W4:Y:S02]  /*259a0*/  LDL.LU R38, [R1+0x294] ;  /* 0x0002940001267983 */ /* 0x000f240000300800 */
[----:B-1----:R-:W-:Y:S01]  /*259b0*/  F2FP.SATFINITE.E5M2.F32.PACK_AB_MERGE_C R9, RZ, R4, RZ ;  /* 0x00000004ff09723e */ /* 0x002fe200048060ff */
[----:B------:R-:W-:Y:S02]  /*259c0*/  FMUL R2, R37, UR20 ;  /* 0x0000001425027c20 */ /* 0x000fe40008400000 */
[----:B------:R-:W4:Y:S03]  /*259d0*/  LDL.LU R37, [R1+0x298] ;  /* 0x0002980001257983 */ /* 0x000f260000300800 */
[----:B------:R-:W-:Y:S01]  /*259e0*/  F2FP.SATFINITE.E5M2.F32.PACK_AB_MERGE_C R11, RZ, R2, RZ ;  /* 0x00000002ff0b723e */ /* 0x000fe200048060ff */
[----:B------:R-:W-:Y:S02]  /*259f0*/  FMUL R2, R36, UR20 ;  /* 0x0000001424027c20 */ /* 0x000fe40008400000 */
[----:B------:R-:W4:Y:S01]  /*25a00*/  LDL.LU R36, [R1+0x29c] ;  /* 0x00029c0001247983 */ /* 0x000f220000300800 */
[----:B--2---:R-:W-:-:S03]  /*25a10*/  FMUL R3, R35, UR20 ;  /* 0x0000001423037c20 */ /* 0x004fc60008400000 */
[----:B------:R-:W2:Y:S01]  /*25a20*/  LDL.LU R35, [R1+0x2a0] ;  /* 0x0002a00001237983 */ /* 0x000ea20000300800 */
[----:B---3--:R-:W-:-:S03]  /*25a30*/  FMUL R4, R33, UR20 ;  /* 0x0000001421047c20 */ /* 0x008fc60008400000 */
[----:B------:R-:W3:Y:S01]  /*25a40*/  LDL.LU R33, [R1+0x2a4] ;  /* 0x0002a40001217983 */ /* 0x000ee20000300800 */
[----:B----4-:R-:W-:-:S03]  /*25a50*/  FMUL R5, R32, UR20 ;  /* 0x0000001420057c20 */ /* 0x010fc60008400000 */
[----:B------:R-:W4:Y:S01]  /*25a60*/  LDL.LU R32, [R1+0x2a8] ;  /* 0x0002a80001207983 */ /* 0x000f220000300800 */
[C---:B------:R-:W-:Y:S02]  /*25a70*/  ISETP.LT.OR P5, PT, R0.reuse, 0x9, !P0 ;  /* 0x000000090000780c */ /* 0x040fe400047a1670 */
[C---:B------:R-:W-:Y:S02]  /*25a80*/  ISETP.LT.OR P3, PT, R0.reuse, 0x11, !P1 ;  /* 0x000000110000780c */ /* 0x040fe40004f61670 */
[C---:B------:R-:W-:Y:S02]  /*25a90*/  ISETP.LT.OR P2, PT, R0.reuse, 0x12, !P1 ;  /* 0x000000120000780c */ /* 0x040fe40004f41670 */
[----:B------:R-:W-:-:S07]  /*25aa0*/  ISETP.LT.OR P6, PT, R0, 0x12, !P0 ;  /* 0x000000120000780c */ /* 0x000fce00047c1670 */
[----:B------:R-:W-:Y:S01]  /*25ab0*/  @!P5 STG.E.U8 desc[UR14][R28.64+0x8], R13 ;  /* 0x0000080d1c00d986 */ /* 0x000fe2000c10110e */
[----:B------:R-:W-:-:S03]  /*25ac0*/  ISETP.LT.OR P5, PT, R0, 0x11, !P0 ;  /* 0x000000110000780c */ /* 0x000fc600047a1670 */
[----:B------:R0:W-:Y:S01]  /*25ad0*/  @!P3 STG.E.U8 desc[UR14][R30.64+0x10], R7 ;  /* 0x000010071e00b986 */ /* 0x0001e2000c10110e */
[----:B------:R-:W-:-:S03]  /*25ae0*/  ISETP.LT.OR P3, PT, R0, 0x19, !P1 ;  /* 0x000000190000780c */ /* 0x000fc60004f61670 */
[----:B------:R1:W-:Y:S01]  /*25af0*/  @!P2 STG.E.U8 desc[UR14][R30.64+0x11], R9 ;  /* 0x000011091e00a986 */ /* 0x0003e2000c10110e */
[----:B------:R-:W-:Y:S02]  /*25b00*/  ISETP.LT.OR P2, PT, R0, 0x1a, !P1 ;  /* 0x0000001a0000780c */ /* 0x000fe40004f41670 */
[----:B0-----:R-:W-:Y:S01]  /*25b10*/  F2FP.SATFINITE.E5M2.F32.PACK_AB_MERGE_C R7, RZ, R2, RZ ;  /* 0x00000002ff07723e */ /* 0x001fe200048060ff */
[----:B------:R-:W-:Y:S01]  /*25b20*/  FMUL R2, R40, UR20 ;  /* 0x0000001428027c20 */ /* 0x000fe20008400000 */
[----:B-1----:R-:W-:Y:S01]  /*25b30*/  F2FP.SATFINITE.E5M2.F32.PACK_AB_MERGE_C R9, RZ, R3, RZ ;  /* 0x00000003ff09723e */ /* 0x002fe200048060ff */
[----:B------:R-:W4:Y:S01]  /*25b40*/  LDL.LU R40, [R1+0x2ac] ;  /* 0x0002ac0001287983 */ /* 0x000f220000300800 */
[----:B------:R-:W-:-:S03]  /*25b50*/  F2FP.SATFINITE.E5M2.F32.PACK_AB_MERGE_C R13, RZ, R4, RZ ;  /* 0x00000004ff0d723e */ /* 0x000fc600048060ff */
[----:B------:R0:W-:Y:S01]  /*25b60*/  @!P6 STG.E.U8 desc[UR14][R28.64+0x11], R7 ;  /* 0x000011071c00e986 */ /* 0x0001e2000c10110e */
[----:B------:R-:W-:Y:S01]  /*25b70*/  ISETP.LT.OR P6, PT, R0, 0x1a, !P0 ;  /* 0x0000001a0000780c */ /* 0x000fe200047c1670 */
[----:B------:R-:W-:Y:S02]  /*25b80*/  FMUL R3, R39, UR20 ;  /* 0x0000001427037c20 */ /* 0x000fe40008400000 */
[----:B------:R-:W4:Y:S01]  /*25b90*/  LDL.LU R39, [R1+0x2b0] ;  /* 0x0002b00001277983 */ /* 0x000f220000300800 */
[----:B0-----:R-:W-:-:S03]  /*25ba0*/  F2FP.SATFINITE.E5M2.F32.PACK_AB_MERGE_C R7, RZ, R2, RZ ;  /* 0x00000002ff07723e */ /* 0x001fc600048060ff */
[----:B------:R-:W-:Y:S04]  /*25bb0*/  @!P5 STG.E.U8 desc[UR14][R28.64+0x10], R11 ;  /* 0x0000100b1c00d986 */ /* 0x000fe8000c10110e */
[----:B------:R0:W-:Y:S04]  /*25bc0*/  @!P3 STG.E.U8 desc[UR14][R30.64+0x18], R9 ;  /* 0x000018091e00b986 */ /* 0x0001e8000c10110e */
[----:B------:R1:W-:Y:S01]  /*25bd0*/  @!P2 STG.E.U8 desc[UR14][R30.64+0x19], R13 ;  /* 0x0000190d1e00a986 */ /* 0x0003e2000c10110e */
[----:B0-----:R-:W-:-:S03]  /*25be0*/  F2FP.SATFINITE.E5M2.F32.PACK_AB_MERGE_C R9, RZ, R3, RZ ;  /* 0x00000003ff09723e */ /* 0x001fc600048060ff */
[----:B------:R0:W-:Y:S01]  /*25bf0*/  @!P6 STG.E.U8 desc[UR14][R28.64+0x19], R7 ;  /* 0x000019071c00e986 */ /* 0x0001e2000c10110e */
[----:B------:R-:W-:-:S03]  /*25c00*/  FMUL R4, R38, UR20 ;  /* 0x0000001426047c20 */ /* 0x000fc60008400000 */
[----:B------:R-:W4:Y:S02]  /*25c10*/  LDL.LU R38, [R1+0x2b4] ;  /* 0x0002b40001267983 */ /* 0x000f240000300800 */
[----:B------:R-:W-:Y:S01]  /*25c20*/  F2FP.SATFINITE.E5M2.F32.PACK_AB_MERGE_C R11, RZ, R4, RZ ;  /* 0x00000004ff0b723e */ /* 0x000fe200048060ff */
[----:B------:R-:W-:Y:S02]  /*25c30*/  FMUL R2, R37, UR20 ;  /* 0x0000001425027c20 */ /* 0x000fe40008400000 */
[----:B------:R-:W4:Y:S03]  /*25c40*/  LDL.LU R37, [R1+0x2b8] ;  /* 0x0002b80001257983 */ /* 0x000f260000300800 */
[----:B-1----:R-:W-:Y:S01]  /*25c50*/  F2FP.SATFINITE.E5M2.F32.PACK_AB_MERGE_C R13, RZ, R2, RZ ;  /* 0x00000002ff0d723e */ /* 0x002fe200048060ff */
[----:B------:R-:W-:Y:S02]  /*25c60*/  FMUL R3, R36, UR20 ;  /* 0x0000001424037c20 */ /* 0x000fe40008400000 */
[----:B------:R-:W4:Y:S01]  /*25c70*/  LDL.LU R36, [R1+0x2bc] ;  /* 0x0002bc0001247983 */ /* 0x000f220000300800 */
[----:B--2---:R-:W-:-:S03]  /*25c80*/  FMUL R2, R35, UR20 ;  /* 0x0000001423027c20 */ /* 0x004fc60008400000 */
[----:B------:R-:W2:Y:S02]  /*25c90*/  LDL.LU R35, [R1+0x2c0] ;  /* 0x0002c00001237983 */ /* 0x000ea40000300800 */
[----:B0-----:R-:W-:Y:S01]  /*25ca0*/  F2FP.SATFINITE.E5M2.F32.PACK_AB_MERGE_C R7, RZ, R2, RZ ;  /* 0x00000002ff07723e */ /* 0x001fe200048060ff */
[----:B---3--:R-:W-:Y:S02]  /*25cb0*/  FMUL R4, R33, UR20 ;  /* 0x0000001421047c20 */ /* 0x008fe40008400000 */
[----:B------:R-:W3:Y:S01]  /*25cc0*/  LDL.LU R33, [R1+0x2c4] ;  /* 0x0002c40001217983 */ /* 0x000ee20000300800 */
[----:B----4-:R-:W-:-:S03]  /*25cd0*/  FMUL R2, R32, UR20 ;  /* 0x0000001420027c20 */ /* 0x010fc60008400000 */
[----:B------:R-:W4:Y:S01]  /*25ce0*/  LDL.LU R32, [R1+0x2c8] ;  /* 0x0002c80001207983 */ /* 0x000f220000300800 */
[C---:B------:R-:W-:Y:S02]  /*25cf0*/  ISETP.LT.OR P5, PT, R0.reuse, 0x19, !P0 ;  /* 0x000000190000780c */ /* 0x040fe400047a1670 */
[C---:B------:R-:W-:Y:S02]  /*25d00*/  ISETP.LT.OR P3, PT, R0.reuse, 0x21, !P1 ;  /* 0x000000210000780c */ /* 0x040fe40004f61670 */
[C---:B------:R-:W-:Y:S02]  /*25d10*/  ISETP.LT.OR P2, PT, R0.reuse, 0x22, !P1 ;  /* 0x000000220000780c */ /* 0x040fe40004f41670 */
[----:B------:R-:W-:Y:S02]  /*25d20*/  F2FP.SATFINITE.E5M2.F32.PACK_AB_MERGE_C R5, RZ, R5, RZ ;  /* 0x00000005ff05723e */ /* 0x000fe400048060ff */
[----:B------:R-:W-:-:S05]  /*25d30*/  ISETP.LT.OR P6, PT, R0, 0x22, !P0 ;  /* 0x000000220000780c */ /* 0x000fca00047c1670 */
[----:B------:R0:W-:Y:S01]  /*25d40*/  @!P5 STG.E.U8 desc[UR14][R28.64+0x18], R5 ;  /* 0x000018051c00d986 */ /* 0x0001e2000c10110e */
[----:B------:R-:W-:-:S03]  /*25d50*/  ISETP.LT.OR P5, PT, R0, 0x21, !P0 ;  /* 0x000000210000780c */ /* 0x000fc600047a1670 */
[----:B------:R-:W-:Y:S01]  /*25d60*/  @!P3 STG.E.U8 desc[UR14][R30.64+0x20], R9 ;  /* 0x000020091e00b986 */ /* 0x000fe2000c10110e */
[----:B------:R-:W-:-:S03]  /*25d70*/  ISETP.LT.OR P3, PT, R0, 0x29, !P1 ;  /* 0x000000290000780c */ /* 0x000fc60004f61670 */
[----:B------:R1:W-:Y:S01]  /*25d80*/  @!P2 STG.E.U8 desc[UR14][R30.64+0x21], R11 ;  /* 0x0000210b1e00a986 */ /* 0x0003e2000c10110e */
[----:B------:R-:W-:Y:S02]  /*25d90*/  ISETP.LT.OR P2, PT, R0, 0x2a, !P1 ;  /* 0x0000002a0000780c */ /* 0x000fe40004f41670 */
[----:B0-----:R-:W-:Y:S02]  /*25da0*/  F2FP.SATFINITE.E5M2.F32.PACK_AB_MERGE_C R5, RZ, R3, RZ ;  /* 0x00000003ff05723e */ /* 0x001fe400048060ff */
[----:B-1----:R-:W-:Y:S01]  /*25db0*/  F2FP.SATFINITE.E5M2.F32.PACK_AB_MERGE_C R11, RZ, R2, RZ ;  /* 0x00000002ff0b723e */ /* 0x002fe200048060ff */
[----:B------:R-:W-:Y:S02]  /*25dc0*/  FMUL R2, R40, UR20 ;  /* 0x0000001428027c20 */ /* 0x000fe40008400000 */
[----:B------:R-:W4:Y:S01]  /*25dd0*/  LDL.LU R40, [R1+0x2cc] ;  /* 0x0002cc0001287983 */ /* 0x000f220000300800 */
[----:B------:R-:W-:-:S03]  /*25de0*/  F2FP.SATFINITE.E5M2.F32.PACK_AB_MERGE_C R9, RZ, R4, RZ ;  /* 0x00000004ff09723e */ /* 0x000fc600048060ff */
[----:B------:R-:W-:Y:S01]  /*25df0*/  @!P6 STG.E.U8 desc[UR14][R28.64+0x21], R5 ;  /* 0x000021051c00e986 */ /* 0x000fe2000c10110e */
[----:B------:R-:W-:-:S03]  /*25e00*/  FMUL R3, R39, UR20 ;  /* 0x0000001427037c20 */ /* 0x000fc60008400000 */
[----:B------:R-:W4:Y:S01]  /*25e10*/  LDL.LU R39, [R1+0x2d0] ;  /* 0x0002d00001277983 */ /* 0x000f220000300800 */
[----:B------:R-:W-:-:S03]  /*25e20*/  ISETP.LT.OR P6, PT, R0, 0x2a, !P0 ;  /* 0x0000002a0000780c */ /* 0x000fc600047c1670 */
[----:B------:R-:W-:Y:S04]  /*25e30*/  @!P5 STG.E.U8 desc[UR14][R28.64+0x20], R13 ;  /* 0x0000200d1c00d986 */ /* 0x000fe8000c10110e */
[----:B------:R0:W-:Y:S04]  /*25e40*/  @!P3 STG.E.U8 desc[UR14][R30.64+0x28], R7 ;  /* 0x000028071e00b986 */ /* 0x0001e8000c10110e */
[----:B------:R1:W-:Y:S01]  /*25e50*/  @!P2 STG.E.U8 desc[UR14][R30.64+0x29], R9 ;  /* 0x000029091e00a986 */ /* 0x0003e2000c10110e */
[----:B0-----:R-:W-:Y:S02]  /*25e60*/  F2FP.SATFINITE.E5M2.F32.PACK_AB_MERGE_C R7, RZ, R2, RZ ;  /* 0x00000002ff07723e */ /* 0x001fe400048060ff */
[----:B-1----:R-:W-:-:S03]  /*25e70*/  F2FP.SATFINITE.E5M2.F32.PACK_AB_MERGE_C R9, RZ, R3, RZ ;  /* 0x00000003ff09723e */ /* 0x002fc600048060ff */
[----:B------:R0:W-:Y:S01]  /*25e80*/  @!P6 STG.E.U8 desc[UR14][R28.64+0x29], R7 ;  /* 0x000029071c00e986 */ /* 0x0001e2000c10110e */
[----:B------:R-:W-:-:S03]  /*25e90*/  FMUL R4, R38, UR20 ;  /* 0x0000001426047c20 */ /* 0x000fc60008400000 */
[----:B------:R-:W4:Y:S02]  /*25ea0*/  LDL.LU R38, [R1+0x2d4] ;  /* 0x0002d40001267983 */ /* 0x000f240000300800 */
[----:B------:R-:W-:Y:S01]  /*25eb0*/  F2FP.SATFINITE.E5M2.F32.PACK_AB_MERGE_C R13, RZ, R4, RZ ;  /* 0x00000004ff0d723e */ /* 0x000fe200048060ff */
        /* <DEDUP_REMOVED lines=21> */
[----:B------:R-:W-:Y:S02]  /*26010*/  F2FP.SATFINITE.E5M2.F32.PACK_AB_MERGE_C R5, RZ, R5, RZ ;  /* 0x00000005ff05723e */ /* 0x000fe400048060ff */
[----:B0-----:R-:W-:Y:S02]  /*26020*/  F2FP.SATFINITE.E5M2.F32.PACK_AB_MERGE_C R13, RZ, R2, RZ ;  /* 0x00000002ff0d723e */ /* 0x001fe400048060ff */
[----:B-1----:R-:W-:Y:S01]  /*26030*/  F2FP.SATFINITE.E5M2.F32.PACK_AB_MERGE_C R9, RZ, R3, RZ ;  /* 0x00000003ff09723e */ /* 0x002fe200048060ff */
[----:B------:R-:W-:Y:S02]  /*26040*/  FMUL R3, R40, UR20 ;  /* 0x0000001428037c20 */ /* 0x000fe40008400000 */
[----:B------:R-:W4:Y:S01]  /*26050*/  LDL.LU R40, [R1+0x2ec] ;  /* 0x0002ec0001287983 */ /* 0x000f220000300800 */
[----:B------:R-:W-:Y:S01]  /*26060*/  F2FP.SATFINITE.E5M2.F32.PACK_AB_MERGE_C R11, RZ, R4, RZ ;  /* 0x00000004ff0b723e */ /* 0x000fe200048060ff */
[----:B------:R-:W-:-:S02]  /*26070*/  FMUL R2, R39, UR20 ;  /* 0x0000001427027c20 */ /* 0x000fc40008400000 */
[----:B------:R-:W4:Y:S04]  /*26080*/  LDL.LU R39, [R1+0x2f0] ;  /* 0x0002f00001277983 */ /* 0x000f280000300800 */
[----:B------:R0:W-:Y:S01]  /*26090*/  @!P6 STG.E.U8 desc[UR14][R28.64+0x31], R7 ;  /* 0x000031071c00e986 */ /* 0x0001e2000c10110e */
[----:B------:R-:W-:-:S03]  /*260a0*/  ISETP.LT.OR P6, PT, R0, 0x3a, !P0 ;  /* 0x0000003a0000780c */ /* 0x000fc600047c1670 */
[----:B------:R1:W-:Y:S01]  /*260b0*/  @!P5 STG.E.U8 desc[UR14][R28.64+0x30], R5 ;  /* 0x000030051c00d986 */ /* 0x0003e2000c10110e */
[----:B0-----:R-:W-:-:S03]  /*260c0*/  F2FP.SATFINITE.E5M2.F32.PACK_AB_MERGE_C R7, RZ, R2, RZ ;  /* 0x00000002ff07723e */ /* 0x001fc600048060ff */
[----:B------:R-:W-:Y:S01]  /*260d0*/  @!P2 STG.E.U8 desc[UR14][R30.64+0x39], R11 ;  /* 0x0000390b1e00a986 */ /* 0x000fe2000c10110e */
[----:B-1----:R-:W-:-:S03]  /*260e0*/  F2FP.SATFINITE.E5M2.F32.PACK_AB_MERGE_C R5, RZ, R3, RZ ;  /* 0x00000003ff05723e */ /* 0x002fc600048060ff */
[----:B------:R0:W-:Y:S04]  /*260f0*/  @!P3 STG.E.U8 desc[UR14][R30.64+0x38], R9 ;  /* 0x000038091e00b986 */ /* 0x0001e8000c10110e */
[----:B------:R4:W-:Y:S01]  /*26100*/  @!P6 STG.E.U8 desc[UR14][R28.64+0x39], R5 ;  /* 0x000039051c00e986 */ /* 0x0009e2000c10110e */
[----:B------:R-:W-:-:S03]  /*26110*/  FMUL R4, R38, UR20 ;  /* 0x0000001426047c20 */ /* 0x000fc60008400000 */
[----:B------:R-:W4:Y:S02]  /*26120*/  LDL.LU R38, [R1+0x2f4] ;  /* 0x0002f40001267983 */ /* 0x000f240000300800 */
[----:B0-----:R-:W-:Y:S01]  /*26130*/  F2FP.SATFINITE.E5M2.F32.PACK_AB_MERGE_C R9, RZ, R4, RZ ;  /* 0x00000004ff09723e */ /* 0x001fe200048060ff */
        /* <DEDUP_REMOVED lines=26> */
[----:B------:R0:W-:Y:S01]  /*262e0*/  @!P6 STG.E.U8 desc[UR14][R28.64+0x41], R7 ;  /* 0x000041071c00e986 */ /* 0x0001e2000c10110e */
[----:B------:R-:W-:-:S03]  /*262f0*/  FMUL R3, R39, UR20 ;  /* 0x0000001427037c20 */ /* 0x000fc60008400000 */
[----:B------:R-:W4:Y:S01]  /*26300*/  LDL.LU R39, [R1+0x310] ;  /* 0x0003100001277983 */ /* 0x000f220000300800 */
[----:B------:R-:W-:Y:S02]  /*26310*/  ISETP.LT.OR P6, PT, R0, 0x4a, !P0 ;  /* 0x0000004a0000780c */ /* 0x000fe400047c1670 */
[----:B0-----:R-:W-:Y:S01]  /*26320*/  F2FP.SATFINITE.E5M2.F32.PACK_AB_MERGE_C R7, RZ, R2, RZ ;  /* 0x00000002ff07723e */ /* 0x001fe200048060ff */
        /* <DEDUP_REMOVED lines=155> */
[----:B------:R-:W-:Y:S01]  /*26ce0*/  F2FP.SATFINITE.E5M2.F32.PACK_AB_MERGE_C R9, RZ, R4, RZ ;  /* 0x00000004ff09723e */ /* 0x000fe200048060ff */
[----:B------:R-:W-:-:S02]  /*26cf0*/  FMUL R3, R39, UR20 ;  /* 0x0000001427037c20 */ /* 0x000fc40008400000 */
[----:B------:R-:W4:Y:S04]  /*26d00*/  LDL.LU R39, [R1+0x390] ;  /* 0x0003900001277983 */ /* 0x000f280000300800 */
[----:B------:R-:W-:Y:S04]  /*26d10*/  @!P6 STG.E.U8 desc[UR14][R28.64+0x81], R5 ;  /* 0x000081051c00e986 */ /* 0x000fe8000c10110e */
[----:B------:R-:W-:Y:S04]  /*26d20*/  @!P5 STG.E.U8 desc[UR14][R28.64+0x80], R13 ;  /* 0x0000800d1c00d986 */ /* 0x000fe8000c10110e */
[----:B------:R0:W-:Y:S04]  /*26d30*/  @!P3 STG.E.U8 desc[UR14][R30.64+0x88], R7 ;  /* 0x000088071e00b986 */ /* 0x0001e8000c10110e */
[----:B------:R1:W-:Y:S01]  /*26d40*/  @!P2 STG.E.U8 desc[UR14][R30.64+0x89], R9 ;  /* 0x000089091e00a986 */ /* 0x0003e2000c10110e */
[----:B0-----:R-:W-:-:S02]  /*26d50*/  F2FP.SATFINITE.E5M2.F32.PACK_AB_MERGE_C R7, RZ, R2, RZ ;  /* 0x00000002ff07723e */ /* 0x001fc400048060ff */
[----:B-1----:R-:W-:Y:S01]  /*26d60*/  F2FP.SATFINITE.E5M2.F32.PACK_AB_MERGE_C R9, RZ, R3, RZ ;  /* 0x00000003ff09723e */ /* 0x002fe200048060ff */
[----:B------:R-:W-:Y:S02]  /*26d70*/  FMUL R4, R38, UR20 ;  /* 0x0000001426047c20 */ /* 0x000fe40008400000 */
[----:B------:R-:W4:Y:S03]  /*26d80*/  LDL.LU R38, [R1+0x394] ;  /* 0x0003940001267983 */ /* 0x000f260000300800 */
[----:B------:R-:W-:Y:S01]  /*26d90*/  F2FP.SATFINITE.E5M2.F32.PACK_AB_MERGE_C R13, RZ, R4, RZ ;  /* 0x00000004ff0d723e */ /* 0x000fe200048060ff */
[----:B------:R-:W-:Y:S02]  /*26da0*/  FMUL R5, R37, UR20 ;  /* 0x0000001425057c20 */ /* 0x000fe40008400000 */
[----:B------:R-:W4:Y:S01]  /*26db0*/  LDL.LU R37, [R1+0x398] ;  /* 0x0003980001257983 */ /* 0x000f220000300800 */
[----:B------:R-:W-:-:S03]  /*26dc0*/  FMUL R2, R36, UR20 ;  /* 0x0000001424027c20 */ /* 0x000fc60008400000 */
[----:B------:R-:W4:Y:S01]  /*26dd0*/  LDL.LU R36, [R1+0x39c] ;  /* 0x00039c0001247983 */ /* 0x000f220000300800 */
[----:B--2---:R-:W-:-:S03]  /*26de0*/  FMUL R3, R35, UR20 ;  /* 0x0000001423037c20 */ /* 0x004fc60008400000 */
[----:B------:R-:W2:Y:S01]  /*26df0*/  LDL.LU R35, [R1+0x3a0] ;  /* 0x0003a00001237983 */ /* 0x000ea20000300800 */
        /* <DEDUP_REMOVED lines=9> */
[----:B------:R0:W-:Y:S01]  /*26e90*/  @!P6 STG.E.U8 desc[UR14][R28.64+0x89], R7 ;  /* 0x000089071c00e986 */ /* 0x0001e2000c10110e */
[----:B------:R-:W-:-:S03]  /*26ea0*/  ISETP.LT.OR P6, PT, R0, 0x92, !P0 ;  /* 0x000000920000780c */ /* 0x000fc600047c1670 */
[----:B------:R-:W-:Y:S01]  /*26eb0*/  @!P5 STG.E.U8 desc[UR14][R28.64+0x88], R11 ;  /* 0x0000880b1c00d986 */ /* 0x000fe2000c10110e */
[----:B------:R-:W-:-:S03]  /*26ec0*/  ISETP.LT.OR P5, PT, R0, 0x91, !P0 ;  /* 0x000000910000780c */ /* 0x000fc600047a1670 */
[----:B------:R1:W-:Y:S01]  /*26ed0*/  @!P3 STG.E.U8 desc[UR14][R30.64+0x90], R9 ;  /* 0x000090091e00b986 */ /* 0x0003e2000c10110e */
[C---:B------:R-:W-:Y:S02]  /*26ee0*/  ISETP.LT.OR P3, PT, R0.reuse, 0x99, !P1 ;  /* 0x000000990000780c */ /* 0x040fe40004f61670 */
[----:B0-----:R-:W-:Y:S01]  /*26ef0*/  F2FP.SATFINITE.E5M2.F32.PACK_AB_MERGE_C R7, RZ, R2, RZ ;  /* 0x00000002ff07723e */ /* 0x001fe200048060ff */
[----:B------:R-:W-:Y:S01]  /*26f00*/  @!P2 STG.E.U8 desc[UR14][R30.64+0x91], R13 ;  /* 0x0000910d1e00a986 */ /* 0x000fe2000c10110e */
[----:B------:R-:W-:Y:S02]  /*26f10*/  ISETP.LT.OR P2, PT, R0, 0x9a, !P1 ;  /* 0x0000009a0000780c */ /* 0x000fe40004f41670 */
        /* <DEDUP_REMOVED lines=86> */
[----:B------:R0:W-:Y:S01]  /*27480*/  @!P6 STG.E.U8 desc[UR14][R28.64+0xb1], R7 ;  /* 0x0000b1071c00e986 */ /* 0x0001e2000c10110e */
[----:B------:R-:W-:-:S03]  /*27490*/  ISETP.LT.OR P6, PT, R0, 0xba, !P0 ;  /* 0x000000ba0000780c */ /* 0x000fc600047c1670 */
[----:B------:R-:W4:Y:S04]  /*274a0*/  LDL.LU R39, [R1+0x3f0] ;  /* 0x0003f00001277983 */ /* 0x000f280000300800 */
        /* <DEDUP_REMOVED lines=33> */
[----:B------:R0:W-:Y:S01]  /*276c0*/  @!P6 STG.E.U8 desc[UR14][R28.64+0xc1], R7 ;  /* 0x0000c1071c00e986 */ /* 0x0001e2000c10110e */
[----:B------:R-:W-:-:S03]  /*276d0*/  ISETP.LT.OR P6, PT, R0, 0xca, !P0 ;  /* 0x000000ca0000780c */ /* 0x000fc600047c1670 */
[----:B------:R-:W4:Y:S01]  /*276e0*/  LDL.LU R40, [R1+0x40c] ;  /* 0x00040c0001287983 */ /* 0x000f220000300800 */
[----:B------:R-:W-:Y:S01]  /*276f0*/  F2FP.SATFINITE.E5M2.F32.PACK_AB_MERGE_C R13, RZ, R4, RZ ;  /* 0x00000004ff0d723e */ /* 0x000fe200048060ff */
        /* <DEDUP_REMOVED lines=24> */
[C---:B------:R-:W-:Y:S01]  /*27880*/  ISETP.LT.OR P3, PT, R0.reuse, 0xd1, !P1 ;  /* 0x000000d10000780c */ /* 0x040fe20004f61670 */
[----:B------:R-:W4:Y:S01]  /*27890*/  LDL.LU R42, [R1+0x42c] ;  /* 0x00042c00012a7983 */ /* 0x000f220000300800 */
[C---:B------:R-:W-:Y:S02]  /*278a0*/  ISETP.LT.OR P2, PT, R0.reuse, 0xd2, !P1 ;  /* 0x000000d20000780c */ /* 0x040fe40004f41670 */
[----:B------:R-:W-:Y:S02]  /*278b0*/  ISETP.LT.OR P6, PT, R0, 0xd2, !P0 ;  /* 0x000000d20000780c */ /* 0x000fe400047c1670 */
[----:B------:R-:W-:-:S05]  /*278c0*/  F2FP.SATFINITE.E5M2.F32.PACK_AB_MERGE_C R5, RZ, R5, RZ ;  /* 0x00000005ff05723e */ /* 0x000fca00048060ff */
[----:B------:R0:W-:Y:S01]  /*278d0*/  @!P5 STG.E.U8 desc[UR14][R28.64+0xc8], R5 ;  /* 0x0000c8051c00d986 */ /* 0x0001e2000c10110e */
[----:B------:R-:W-:-:S03]  /*278e0*/  ISETP.LT.OR P5, PT, R0, 0xd1, !P0 ;  /* 0x000000d10000780c */ /* 0x000fc600047a1670 */
[----:B------:R-:W-:Y:S01]  /*278f0*/  @!P3 STG.E.U8 desc[UR14][R30.64+0xd0], R9 ;  /* 0x0000d0091e00b986 */ /* 0x000fe2000c10110e */
[----:B------:R-:W-:-:S03]  /*27900*/  ISETP.LT.OR P3, PT, R0, 0xd9, !P1 ;  /* 0x000000d90000780c */ /* 0x000fc60004f61670 */
[----:B------:R1:W-:Y:S01]  /*27910*/  @!P2 STG.E.U8 desc[UR14][R30.64+0xd1], R11 ;  /* 0x0000d10b1e00a986 */ /* 0x0003e2000c10110e */
[----:B0-----:R-:W-:Y:S02]  /*27920*/  F2FP.SATFINITE.E5M2.F32.PACK_AB_MERGE_C R5, RZ, R3, RZ ;  /* 0x00000003ff05723e */ /* 0x001fe400048060ff */
[----:B------:R-:W-:-:S03]  /*27930*/  ISETP.LT.OR P2, PT, R0, 0xda, !P1 ;  /* 0x000000da0000780c */ /* 0x000fc60004f41670 */
[----:B------:R-:W-:Y:S01]  /*27940*/  @!P6 STG.E.U8 desc[UR14][R28.64+0xd1], R5 ;  /* 0x0000d1051c00e986 */ /* 0x000fe2000c10110e */
[----:B-1----:R-:W-:Y:S02]  /*27950*/  F2FP.SATFINITE.E5M2.F32.PACK_AB_MERGE_C R11, RZ, R2, RZ ;  /* 0x00000002ff0b723e */ /* 0x002fe400048060ff */
[----:B------:R-:W-:Y:S01]  /*27960*/  ISETP.LT.OR P6, PT, R0, 0xda, !P0 ;  /* 0x000000da0000780c */ /* 0x000fe200047c1670 */
[----:B------:R-:W-:Y:S02]  /*27970*/  FMUL R2, R40, UR20 ;  /* 0x0000001428027c20 */ /* 0x000fe40008400000 */
[----:B------:R-:W4:Y:S01]  /*27980*/  LDL.LU R40, [R1+0x430] ;  /* 0x0004300001287983 */ /* 0x000f220000300800 */
[----:B------:R-:W-:-:S03]  /*27990*/  FMUL R3, R39, UR20 ;  /* 0x0000001427037c20 */ /* 0x000fc60008400000 */
[----:B------:R-:W4:Y:S01]  /*279a0*/  LDL.LU R39, [R1+0x434] ;  /* 0x0004340001277983 */ /* 0x000f220000300800 */
[----:B------:R-:W-:-:S03]  /*279b0*/  F2FP.SATFINITE.E5M2.F32.PACK_AB_MERGE_C R9, RZ, R4, RZ ;  /* 0x00000004ff09723e */ /* 0x000fc600048060ff */
        /* <DEDUP_REMOVED lines=13> */
[----:B--2---:R-:W-:Y:S01]  /*27a90*/  FMUL R3, R35, UR20 ;  /* 0x0000001423037c20 */ /* 0x004fe20008400000 */
[----:B0-----:R-:W-:Y:S02]  /*27aa0*/  F2FP.SATFINITE.E5M2.F32.PACK_AB_MERGE_C R7, RZ, R2, RZ ;  /* 0x00000002ff07723e */ /* 0x001fe400048060ff */
        /* <DEDUP_REMOVED lines=15> */
[----:B------:R-:W-:Y:S02]  /*27ba0*/  F2FP.SATFINITE.E5M2.F32.PACK_AB_MERGE_C R5, RZ, R5, RZ ;  /* 0x00000005ff05723e */ /* 0x000fe400048060ff */
[----:B0-----:R-:W-:Y:S01]  /*27bb0*/  F2FP.SATFINITE.E5M2.F32.PACK_AB_MERGE_C R11, RZ, R4, RZ ;  /* 0x00000004ff0b723e */ /* 0x001fe200048060ff */
[----:B------:R0:W-:Y:S01]  /*27bc0*/  @!P6 STG.E.U8 desc[UR14][R28.64+0xe1], R7 ;  /* 0x0000e1071c00e986 */ /* 0x0001e2000c10110e */
[C---:B------:R-:W-:Y:S02]  /*27bd0*/  ISETP.LT.OR P6, PT, R0.reuse, 0xea, !P0 ;  /* 0x000000ea0000780c */ /* 0x040fe400047c1670 */
[----:B-1----:R-:W-:Y:S01]  /*27be0*/  F2FP.SATFINITE.E5M2.F32.PACK_AB_MERGE_C R9, RZ, R3, RZ ;  /* 0x00000003ff09723e */ /* 0x002fe200048060ff */
[----:B------:R1:W-:Y:S01]  /*27bf0*/  @!P5 STG.E.U8 desc[UR14][R28.64+0xe0], R5 ;  /* 0x0000e0051c00d986 */ /* 0x0003e2000c10110e */
[----:B------:R-:W-:-:S03]  /*27c00*/  ISETP.LT.OR P5, PT, R0, 0xe9, !P0 ;  /* 0x000000e90000780c */ /* 0x000fc600047a1670 */
[----:B------:R-:W-:Y:S01]  /*27c10*/  @!P2 STG.E.U8 desc[UR14][R30.64+0xe9], R11 ;  /* 0x0000e90b1e00a986 */ /* 0x000fe2000c10110e */
[----:B------:R-:W-:Y:S01]  /*27c20*/  ISETP.LT.OR P2, PT, R0, 0xf2, !P1 ;  /* 0x000000f20000780c */ /* 0x000fe20004f41670 */
[----:B------:R-:W-:Y:S02]  /*27c30*/  FMUL R3, R42, UR20 ;  /* 0x000000142a037c20 */ /* 0x000fe40008400000 */
[----:B------:R1:W-:Y:S01]  /*27c40*/  @!P3 STG.E.U8 desc[UR14][R30.64+0xe8], R9 ;  /* 0x0000e8091e00b986 */ /* 0x0003e2000c10110e */
[----:B------:R-:W-:Y:S02]  /*27c50*/  ISETP.LT.OR P3, PT, R0, 0xf1, !P1 ;  /* 0x000000f10000780c */ /* 0x000fe40004f61670 */
[----:B------:R-:W-:Y:S01]  /*27c60*/  F2FP.SATFINITE.E5M2.F32.PACK_AB_MERGE_C R13, RZ, R2, RZ ;  /* 0x00000002ff0d723e */ /* 0x000fe200048060ff */
[----:B------:R-:W-:Y:S01]  /*27c70*/  FMUL R4, R39, UR20 ;  /* 0x0000001427047c20 */ /* 0x000fe20008400000 */
[----:B------:R-:W-:Y:S01]  /*27c80*/  FMUL R2, R40, UR20 ;  /* 0x0000001428027c20 */ /* 0x000fe20008400000 */
[----:B------:R-:W-:-:S03]  /*27c90*/  F2FP.SATFINITE.E5M2.F32.PACK_AB_MERGE_C R3, RZ, R3, RZ ;  /* 0x00000003ff03723e */ /* 0x000fc600048060ff */
[----:B0-----:R-:W-:Y:S02]  /*27ca0*/  F2FP.SATFINITE.E5M2.F32.PACK_AB_MERGE_C R7, RZ, R4, RZ ;  /* 0x00000004ff07723e */ /* 0x001fe400048060ff */
[----:B-1----:R-:W-:Y:S01]  /*27cb0*/  F2FP.SATFINITE.E5M2.F32.PACK_AB_MERGE_C R5, RZ, R2, RZ ;  /* 0x00000002ff05723e */ /* 0x002fe200048060ff */
[----:B------:R-:W-:Y:S01]  /*27cc0*/  @!P5 STG.E.U8 desc[UR14][R28.64+0xe8], R13 ;  /* 0x0000e80d1c00d986 */ /* 0x000fe2000c10110e */
[----:B------:R-:W-:-:S03]  /*27cd0*/  ISETP.LT.OR P5, PT, R0, 0xf1, !P0 ;  /* 0x000000f10000780c */ /* 0x000fc600047a1670 */
[----:B------:R2:W-:Y:S01]  /*27ce0*/  @!P6 STG.E.U8 desc[UR14][R28.64+0xe9], R3 ;  /* 0x0000e9031c00e986 */ /* 0x0005e2000c10110e */
[----:B------:R-:W-:-:S03]  /*27cf0*/  ISETP.LT.OR P6, PT, R0, 0xf2, !P0 ;  /* 0x000000f20000780c */ /* 0x000fc600047c1670 */
[----:B------:R0:W-:Y:S01]  /*27d00*/  @!P2 STG.E.U8 desc[UR14][R30.64+0xf1], R7 ;  /* 0x0000f1071e00a986 */ /* 0x0001e2000c10110e */
[C---:B------:R-:W-:Y:S02]  /*27d10*/  ISETP.LT.OR P2, PT, R0.reuse, 0xf9, !P1 ;  /* 0x000000f90000780c */ /* 0x040fe40004f41670 */
[C---:B------:R-:W-:Y:S01]  /*27d20*/  ISETP.LT.OR P1, PT, R0.reuse, 0xfa, !P1 ;  /* 0x000000fa0000780c */ /* 0x040fe20004f21670 */
[----:B------:R4:W-:Y:S01]  /*27d30*/  @!P3 STG.E.U8 desc[UR14][R30.64+0xf0], R5 ;  /* 0x0000f0051e00b986 */ /* 0x0009e2000c10110e */
[C---:B------:R-:W-:Y:S02]  /*27d40*/  ISETP.LT.OR P3, PT, R0.reuse, 0xf9, !P0 ;  /* 0x000000f90000780c */ /* 0x040fe40004761670 */
[----:B------:R-:W-:Y:S01]  /*27d50*/  ISETP.LT.OR P0, PT, R0, 0xfa, !P0 ;  /* 0x000000fa0000780c */ /* 0x000fe20004701670 */
[----:B------:R-:W-:-:S05]  /*27d60*/  FMUL R2, R38, UR20 ;  /* 0x0000001426027c20 */ /* 0x000fca0008400000 */
[----:B------:R-:W-:-:S05]  /*27d70*/  F2FP.SATFINITE.E5M2.F32.PACK_AB_MERGE_C R9, RZ, R2, RZ ;  /* 0x00000002ff09723e */ /* 0x000fca00048060ff */
[----:B------:R1:W-:Y:S01]  /*27d80*/  @!P5 STG.E.U8 desc[UR14][R28.64+0xf0], R9 ;  /* 0x0000f0091c00d986 */ /* 0x0003e2000c10110e */
[----:B------:R-:W-:Y:S01]  /*27d90*/  FMUL R0, R37, UR20 ;  /* 0x0000001425007c20 */ /* 0x000fe20008400000 */
[----:B------:R-:W-:Y:S01]  /*27da0*/  FMUL R2, R36, UR20 ;  /* 0x0000001424027c20 */ /* 0x000fe20008400000 */
[----:B--2---:R-:W-:-:S03]  /*27db0*/  FMUL R3, R35, UR20 ;  /* 0x0000001423037c20 */ /* 0x004fc60008400000 */
[----:B0-----:R-:W-:Y:S02]  /*27dc0*/  F2FP.SATFINITE.E5M2.F32.PACK_AB_MERGE_C R7, RZ, R0, RZ ;  /* 0x00000000ff07723e */ /* 0x001fe400048060ff */
[----:B------:R-:W-:Y:S02]  /*27dd0*/  F2FP.SATFINITE.E5M2.F32.PACK_AB_MERGE_C R11, RZ, R2, RZ ;  /* 0x00000002ff0b723e */ /* 0x000fe400048060ff */
[----:B------:R-:W-:Y:S01]  /*27de0*/  F2FP.SATFINITE.E5M2.F32.PACK_AB_MERGE_C R3, RZ, R3, RZ ;  /* 0x00000003ff03723e */ /* 0x000fe200048060ff */
[----:B------:R1:W-:Y:S04]  /*27df0*/  @!P6 STG.E.U8 desc[UR14][R28.64+0xf1], R7 ;  /* 0x0000f1071c00e986 */ /* 0x0003e8000c10110e */
[----:B------:R1:W-:Y:S04]  /*27e00*/  @!P2 STG.E.U8 desc[UR14][R30.64+0xf8], R11 ;  /* 0x0000f80b1e00a986 */ /* 0x0003e8000c10110e */
[----:B------:R1:W-:Y:S01]  /*27e10*/  @!P1 STG.E.U8 desc[UR14][R30.64+0xf9], R3 ;  /* 0x0000f9031e009986 */ /* 0x0003e2000c10110e */
[----:B---3--:R-:W-:Y:S01]  /*27e20*/  FMUL R4, R33, UR20 ;  /* 0x0000001421047c20 */ /* 0x008fe20008400000 */
[----:B----4-:R-:W-:-:S04]  /*27e30*/  FMUL R5, R32, UR20 ;  /* 0x0000001420057c20 */ /* 0x010fc80008400000 */
[----:B------:R-:W-:Y:S02]  /*27e40*/  F2FP.SATFINITE.E5M2.F32.PACK_AB_MERGE_C R13, RZ, R4, RZ ;  /* 0x00000004ff0d723e */ /* 0x000fe400048060ff */
[----:B------:R-:W-:-:S03]  /*27e50*/  F2FP.SATFINITE.E5M2.F32.PACK_AB_MERGE_C R5, RZ, R5, RZ ;  /* 0x00000005ff05723e */ /* 0x000fc600048060ff */
[----:B------:R1:W-:Y:S04]  /*27e60*/  @!P3 STG.E.U8 desc[UR14][R28.64+0xf8], R13 ;  /* 0x0000f80d1c00b986 */ /* 0x0003e8000c10110e */
[----:B------:R1:W-:Y:S02]  /*27e70*/  @!P0 STG.E.U8 desc[UR14][R28.64+0xf9], R5 ;  /* 0x0000f9051c008986 */ /* 0x0003e4000c10110e */
.L_x_551:
[----:B------:R-:W-:Y:S05]  /*27e80*/  BSYNC B0 ;  /* 0x0000000000007941 */ /* 0x000fea0003800000 */
.L_x_37:
[----:B-12---:R-:W2:Y:S04]  /*27e90*/  LDL.LU R3, [R1+0x458] ;  /* 0x0004580001037983 */ /* 0x006ea80000300800 */
[----:B-----5:R-:W2:Y:S01]  /*27ea0*/  LDL.LU R2, [R1+0x45c] ;  /* 0x00045c0001027983 */ /* 0x020ea20000300800 */
[----:B------:R-:W-:Y:S01]  /*27eb0*/  ULDC UR6, c[0x0][0xc] ;  /* 0x0000030000067ab9 */ /* 0x000fe20000000800 */
[----:B------:R-:W-:Y:S01]  /*27ec0*/  ULDC UR7, c[0x0][0x10] ;  /* 0x0000040000077ab9 */ /* 0x000fe20000000800 */
[----:B---34-:R-:W2:Y:S01]  /*27ed0*/  LDC R5, c[0x0][0x14] ;  /* 0x00000500ff057b82 */ /* 0x018ea20000000800 */
[----:B------:R-:W-:Y:S01]  /*27ee0*/  UIMAD.WIDE.U32 UR6, UR6, UR7, URZ ;  /* 0x00000007060672a5 */ /* 0x000fe2000f8e003f */
[----:B------:R-:W-:Y:S01]  /*27ef0*/  PRMT R0, RZ, 0x7610, R0 ;  /* 0x00007610ff007816 */ /* 0x000fe20000000000 */
[----:B------:R-:W-:-:S04]  /*27f00*/  UMOV UR9, 0xffffffff ;  /* 0xffffffff00097882 */ /* 0x000fc80000000000 */
[----:B--2---:R-:W-:-:S04]  /*27f10*/  IMAD.WIDE.U32 R2, R5, UR6, R2 ;  /* 0x0000000605027c25 */ /* 0x004fc8000f8e0002 */
[----:B------:R-:W-:Y:S01]  /*27f20*/  IMAD R5, R5, UR7, RZ ;  /* 0x0000000705057c24 */ /* 0x000fe2000f8e02ff */
[----:B------:R-:W-:Y:S01]  /*27f30*/  ULDC.64 UR6, c[0x0][0x650] ;  /* 0x0001940000067ab9 */ /* 0x000fe20000000a00 */
[----:B------:R-:W-:Y:S01]  /*27f40*/  IMAD.MOV.U32 R11, RZ, RZ, R2 ;  /* 0x000000ffff0b7224 */ /* 0x000fe200078e0002 */
[----:B------:R-:W-:Y:S01]  /*27f50*/  ISETP.GE.U32.AND P0, PT, R2, UR6, PT ;  /* 0x0000000602007c0c */ /* 0x000fe2000bf06070 */
[----:B------:R-:W-:Y:S02]  /*27f60*/  IMAD.IADD R13, R3, 0x1, R5 ;  /* 0x00000001030d7824 */ /* 0x000fe400078e0205 */
[----:B------:R-:W-:-:S03]  /*27f70*/  IMAD.MOV.U32 R2, RZ, RZ, -0x1 ;  /* 0xffffffffff027424 */ /* 0x000fc600078e00ff */
[----:B------:R1:W-:Y:S01]  /*27f80*/  STL [R1+0x458], R13 ;  /* 0x0004580d01007387 */ /* 0x0003e20000100800 */
[----:B------:R-:W-:-:S03]  /*27f90*/  ISETP.GE.U32.AND.EX P0, PT, R13, UR7, PT, P0 ;  /* 0x000000070d007c0c */ /* 0x000fc6000bf06100 */
[----:B------:R1:W-:Y:S04]  /*27fa0*/  STL [R1+0x45c], R11 ;  /* 0x00045c0b01007387 */ /* 0x0003e80000100800 */
[----:B------:R1:W-:Y:S06]  /*27fb0*/  STL [R1+0x460], R2 ;  /* 0x0004600201007387 */ /* 0x0003ec0000100800 */
[----:B------:R-:W-:Y:S05]  /*27fc0*/  @P0 BRA `(.L_x_552) ;  /* 0x0000000400740947 */ /* 0x000fea0003800000 */
[----:B------:R-:W2:Y:S01]  /*27fd0*/  S2R R8, SR_CTAID.X ;  /* 0x0000000000087919 */ /* 0x000ea20000002500 */
[----:B------:R-:W-:Y:S01]  /*27fe0*/  ULDC.64 UR18, c[0x0][0x628] ;  /* 0x00018a0000127ab9 */ /* 0x000fe20000000a00 */
[----:B------:R-:W3:Y:S01]  /*27ff0*/  LDC R9, c[0x0][0x144] ;  /* 0x00005100ff097b82 */ /* 0x000ee20000000800 */
[----:B------:R-:W-:Y:S01]  /*28000*/  ULDC UR6, c[0x0][0x150] ;  /* 0x0000540000067ab9 */ /* 0x000fe20000000800 */
[----:B------:R-:W4:Y:S01]  /*28010*/  S2R R12, SR_CTAID.Y ;  /* 0x00000000000c7919 */ /* 0x000f220000002600 */
[----:B------:R-:W-:Y:S01]  /*28020*/  ISETP.NE.U32.AND P0, PT, RZ, UR18, PT ;  /* 0x00000012ff007c0c */ /* 0x000fe2000bf05070 */
[----:B------:R-:W-:Y:S01]  /*28030*/  ULDC UR23, c[0x0][0x630] ;  /* 0x00018c0000177ab9 */ /* 0x000fe20000000800 */
[----:B------:R-:W-:Y:S02]  /*28040*/  R2UR UR16, R11 ;  /* 0x000000000b1072ca */ /* 0x000fe400000e0000 */
[----:B------:R-:W-:Y:S01]  /*28050*/  ISETP.NE.AND.EX P0, PT, RZ, UR19, PT, P0 ;  /* 0x00000013ff007c0c */ /* 0x000fe2000bf05300 */
[----:B0-----:R-:W0:Y:S01]  /*28060*/  LDC.64 R6, c[0x0][0x620] ;  /* 0x00018800ff067b82 */ /* 0x001e220000000a00 */
[----:B------:R-:W-:-:S02]  /*28070*/  R2UR UR17, R13 ;  /* 0x000000000d1172ca */ /* 0x000fc400000e0000 */
[----:B--2---:R-:W-:-:S05]  /*28080*/  I2FP.F32.U32 R0, R8 ;  /* 0x0000000800007245 */ /* 0x004fca0000201000 */
[----:B------:R-:W-:-:S06]  /*28090*/  FMUL R0, R0, UR6 ;  /* 0x0000000600007c20 */ /* 0x000fcc0008400000 */
[----:B------:R-:W2:Y:S01]  /*280a0*/  F2I.U32.TRUNC.NTZ R0, R0 ;  /* 0x0000000000007305 */ /* 0x000ea2000020f000 */
[----:B----4-:R-:W-:Y:S05]  /*280b0*/  @!P0 BRA `(.L_x_553) ;  /* 0x0000000000308947 */ /* 0x010fea0003800000 */
        /* <DEDUP_REMOVED lines=12> */
.L_x_553:
[----:B------:R-:W-:Y:S01]  /*28180*/  USHF.R.U64 UR9, UR16, UR23, UR17 ;  /* 0x0000001710097299 */ /* 0x000fe20008001211 */
[----:B------:R-:W4:Y:S01]  /*28190*/  LDC.64 R22, c[0x0][0x640] ;  /* 0x00019000ff167b82 */ /* 0x000f220000000a00 */
[----:B------:R-:W-:Y:S01]  /*281a0*/  USHF.R.U32.HI UR6, URZ, UR23, UR17 ;  /* 0x000000173f067299 */ /* 0x000fe20008011611 */
[----:B--2---:R-:W-:Y:S02]  /*281b0*/  IMAD.MOV R10, RZ, RZ, -R0 ;  /* 0x000000ffff0a7224 */ /* 0x004fe400078e0a00 */
[----:B-1----:R-:W-:Y:S01]  /*281c0*/  IMAD.MOV.U32 R2, RZ, RZ, R11 ;  /* 0x000000ffff027224 */ /* 0x002fe200078e000b */
[----:B------:R-:W-:Y:S01]  /*281d0*/  IADD3 R5, P0, RZ, -UR9, RZ ;  /* 0x80000009ff057c10 */ /* 0x000fe2000ff1e0ff */
[----:B---3--:R-:W-:Y:S02]  /*281e0*/  IMAD R18, R9, R10, R8 ;  /* 0x0000000a09127224 */ /* 0x008fe400078e0208 */
[----:B------:R-:W1:Y:S02]  /*281f0*/  LDC R4, c[0x0][0x618] ;  /* 0x00018600ff047b82 */ /* 0x000e640000000800 */
[----:B------:R-:W-:Y:S01]  /*28200*/  IMAD.X R3, RZ, RZ, ~UR6, P0 ;  /* 0x80000006ff037e24 */ /* 0x000fe200080e06ff */
[----:B------:R-:W-:-:S03]  /*28210*/  ULDC UR6, c[0x0][0x154] ;  /* 0x0000550000067ab9 */ /* 0x000fc60000000800 */
[-C--:B0-----:R-:W-:Y:S02]  /*28220*/  IMAD R0, R3, R6.reuse, RZ ;  /* 0x0000000603007224 */ /* 0x081fe400078e02ff */
[----:B------:R-:W0:Y:S01]  /*28230*/  LDC R14, c[0x0][0x608] ;  /* 0x00018200ff0e7b82 */ /* 0x000e220000000800 */
[----:B------:R-:W-:Y:S02]  /*28240*/  IMAD.MOV.U32 R3, RZ, RZ, R13 ;  /* 0x000000ffff037224 */ /* 0x000fe400078e000d */
[----:B------:R-:W-:-:S05]  /*28250*/  IMAD.WIDE.U32 R2, R5, R6, R2 ;  /* 0x0000000605027225 */ /* 0x000fca00078e0002 */
[----:B------:R-:W2:Y:S01]  /*28260*/  LDC R20, c[0x0][0x658] ;  /* 0x00019600ff147b82 */ /* 0x000ea20000000800 */
[----:B------:R-:W-:Y:S01]  /*28270*/  IMAD R5, R5, R7, R0 ;  /* 0x0000000705057224 */ /* 0x000fe200078e0200 */
[----:B------:R-:W-:Y:S01]  /*28280*/  I2FP.F32.U32 R0, R12 ;  /* 0x0000000c00007245 */ /* 0x000fe20000201000 */
[----:B------:R-:W-:Y:S01]  /*28290*/  IMAD.MOV.U32 R7, RZ, RZ, 0x1 ;  /* 0x00000001ff077424 */ /* 0x000fe200078e00ff */
[----:B----4-:R-:W-:Y:S01]  /*282a0*/  ISETP.NE.U32.AND P0, PT, R22, RZ, PT ;  /* 0x000000ff1600720c */ /* 0x010fe20003f05070 */
[----:B------:R-:W-:Y:S02]  /*282b0*/  IMAD.IADD R3, R3, 0x1, R5 ;  /* 0x0000000103037824 */ /* 0x000fe400078e0205 */
[----:B------:R-:W-:Y:S01]  /*282c0*/  FMUL R0, R0, UR6 ;  /* 0x0000000600007c20 */ /* 0x000fe20008400000 */
[----:B------:R-:W3:Y:S01]  /*282d0*/  LDC R15, c[0x0][0x148] ;  /* 0x00005200ff0f7b82 */ /* 0x000ee20000000800 */
[----:B------:R-:W-:Y:S01]  /*282e0*/  ISETP.NE.AND.EX P0, PT, R23, RZ, PT, P0 ;  /* 0x000000ff1700720c */ /* 0x000fe20003f05300 */
[----:B------:R-:W-:Y:S01]  /*282f0*/  IMAD.MOV.U32 R5, RZ, RZ, -0x1 ;  /* 0xffffffffff057424 */ /* 0x000fe200078e00ff */
[-CC-:B-1----:R-:W-:Y:S01]  /*28300*/  SHF.R.U64 R10, R2, R4.reuse, R3.reuse ;  /* 0x00000004020a7219 */ /* 0x182fe20000001203 */
[----:B------:R1:W4:Y:S01]  /*28310*/  F2I.U32.TRUNC.NTZ R13, R0 ;  /* 0x00000000000d7305 */ /* 0x000322000020f000 */
[----:B------:R-:W-:-:S03]  /*28320*/  SHF.R.U32.HI R3, RZ, R4, R3 ;  /* 0x00000004ff037219 */ /* 0x000fc60000011603 */
[----:B------:R-:W1:Y:S01]  /*28330*/  LDC R16, c[0x0][0x600] ;  /* 0x00018000ff107b82 */ /* 0x000e620000000800 */
[-CC-:B0-----:R-:W-:Y:S02]  /*28340*/  SHF.R.U64 R8, R10, R14.reuse, R3.reuse ;  /* 0x0000000e0a087219 */ /* 0x181fe40000001203 */
[----:B------:R-:W-:-:S05]  /*28350*/  SHF.R.U32.HI R3, RZ, R14, R3 ;  /* 0x0000000eff037219 */ /* 0x000fca0000011603 */
[----:B------:R-:W0:Y:S01]  /*28360*/  LDC R17, c[0x0][0x648] ;  /* 0x00019200ff117b82 */ /* 0x000e220000000800 */
[-CC-:B--2---:R-:W-:Y:S02]  /*28370*/  SHF.R.U64 R11, R8, R20.reuse, R3.reuse ;  /* 0x00000014080b7219 */ /* 0x184fe40000001203 */
[-C--:B------:R-:W-:Y:S02]  /*28380*/  SHF.L.U32 R5, R5, R20.reuse, RZ ;  /* 0x0000001405057219 */ /* 0x080fe400000006ff */
[-C--:B------:R-:W-:Y:S01]  /*28390*/  SHF.R.U32.HI R3, RZ, R20.reuse, R3 ;  /* 0x00000014ff037219 */ /* 0x080fe20000011603 */
[----:B------:R-:W-:Y:S01]  /*283a0*/  IMAD.MOV.U32 R2, RZ, RZ, R11 ;  /* 0x000000ffff027224 */ /* 0x000fe200078e000b */
[----:B------:R-:W-:Y:S01]  /*283b0*/  SHF.L.U32 R20, R7, R20, RZ ;  /* 0x0000001407147219 */ /* 0x000fe200000006ff */
[----:B------:R-:W2:Y:S01]  /*283c0*/  LDC R19, c[0x0][0x638] ;  /* 0x00018e00ff137b82 */ /* 0x000ea20000000800 */
[----:B------:R-:W-:-:S07]  /*283d0*/  LOP3.LUT R41, RZ, R5, RZ, 0x33, !PT ;  /* 0x00000005ff297212 */ /* 0x000fce00078e33ff */
[----:B------:R-:W0:Y:S01]  /*283e0*/  LDC R21, c[0x0][0x610] ;  /* 0x00018400ff157b82 */ /* 0x000e220000000800 */
[----:B----4-:R-:W-:Y:S05]  /*283f0*/  @!P0 BRA `(.L_x_554) ;  /* 0x0000000000288947 */ /* 0x010fea0003800000 */
[----:B-1----:R-:W1:Y:S02]  /*28400*/  LDC R0, c[0x0][0x64c] ;  /* 0x00019300ff007b82 */ /* 0x002e640000000800 */
[----:B-1----:R-:W-:-:S05]  /*28410*/  IADD3 R7, P0, R11, R0, RZ ;  /* 0x000000000b077210 */ /* 0x002fca0007f1e0ff */
        /* <DEDUP_REMOVED lines=8> */
.L_x_554:
[----:B01----:R-:W-:Y:S01]  /*284a0*/  SHF.R.U64 R0, R2, R17, R3 ;  /* 0x0000001102007219 */ /* 0x003fe20000001203 */
[----:B------:R-:W-:Y:S01]  /*284b0*/  VIADD R3, R16, 0xffffffff ;  /* 0xffffffff10037836 */ /* 0x000fe20000000000 */
[----:B------:R-:W-:Y:S01]  /*284c0*/  LOP3.LUT R41, R8, R41, RZ, 0xc0, !PT ;  /* 0x0000002908297212 */ /* 0x000fe200078ec0ff */
[----:B------:R-:W-:Y:S02]  /*284d0*/  IMAD.MOV R13, RZ, RZ, -R13 ;  /* 0x000000ffff0d7224 */ /* 0x000fe400078e0a0d */
[----:B------:R-:W-:Y:S01]  /*284e0*/  IMAD.MOV R2, RZ, RZ, -R0 ;  /* 0x000000ffff027224 */ /* 0x000fe200078e0a00 */
[----:B------:R-:W-:Y:S01]  /*284f0*/  LOP3.LUT R3, R10, R3, RZ, 0xc0, !PT ;  /* 0x000000030a037212 */ /* 0x000fe200078ec0ff */
[----:B------:R-:W-:Y:S02]  /*28500*/  IMAD R41, R20, R0, R41 ;  /* 0x0000000014297224 */ /* 0x000fe400078e0229 */
[----:B---3--:R-:W-:Y:S02]  /*28510*/  @P4 IMAD R18, R15, R13, R12 ;  /* 0x0000000d0f124224 */ /* 0x008fe400078e020c */
[----:B--2---:R-:W-:-:S02]  /*28520*/  IMAD R0, R2, R19, R11 ;  /* 0x0000001302007224 */ /* 0x004fc400078e020b */
[----:B------:R-:W-:Y:S02]  /*28530*/  IMAD R41, R41, R21, R18 ;  /* 0x0000001529297224 */ /* 0x000fe400078e0212 */
[----:B------:R-:W-:Y:S02]  /*28540*/  IMAD R2, R0, R16, R3 ;  /* 0x0000001000027224 */ /* 0x000fe400078e0203 */
[----:B------:R-:W-:-:S03]  /*28550*/  IMAD.MOV.U32 R4, RZ, RZ, 0x1 ;  /* 0x00000001ff047424 */ /* 0x000fc600078e00ff */
[----:B------:R-:W-:Y:S02]  /*28560*/  SEL R3, R2, R41, !P4 ;  /* 0x0000002902037207 */ /* 0x000fe40006000000 */
[----:B------:R-:W-:Y:S02]  /*28570*/  PRMT R0, R4, 0x7610, R0 ;  /* 0x0000761004007816 */ /* 0x000fe40000000000 */
[----:B------:R-:W-:Y:S01]  /*28580*/  SEL R41, R41, R2, !P4 ;  /* 0x0000000229297207 */ /* 0x000fe20006000000 */
[----:B------:R2:W-:Y:S06]  /*28590*/  STL [R1+0x460], R3 ;  /* 0x0004600301007387 */ /* 0x0005ec0000100800 */
.L_x_552:
[----:B------:R3:W-:Y:S01]  /*285a0*/  STL [R1+0x464], R41 ;  /* 0x0004642901007387 */ /* 0x0007e20000100800 */
[----:B------:R-:W-:-:S13]  /*285b0*/  LOP3.LUT P0, RZ, R0, 0xff, RZ, 0xc0, !PT ;  /* 0x000000ff00ff7812 */ /* 0x000fda000780c0ff */
[----:B---3--:R-:W-:Y:S05]  /*285c0*/  @P0 BRA `(.L_x_555) ;  /* 0xfffffd8c004c0947 */ /* 0x008fea000383ffff */
[----:B------:R-:W-:Y:S05]  /*285d0*/  EXIT ;  /* 0x000000000000794d */ /* 0x000fea0003800000 */
.L_x_7:
[----:B------:R-:W2:Y:S01]  /*285e0*/  LDL R163, [R1+0x45c] ;  /* 0x00045c0001a37983 */ /* 0x000ea20000100800 */
[----:B------:R-:W-:-:S03]  /*285f0*/  ULDC.64 UR4, c[0x0][0x650] ;  /* 0x0001940000047ab9 */ /* 0x000fc60000000a00 */
[----:B------:R-:W3:Y:S01]  /*28600*/  LDL R162, [R1+0x458] ;  /* 0x0004580001a27983 */ /* 0x000ee20000100800 */
[----:B------:R-:W-:Y:S01]  /*28610*/  PRMT R6, RZ, 0x7610, R6 ;  /* 0x00007610ff067816 */ /* 0x000fe20000000006 */
[----:B------:R-:W-:Y:S02]  /*28620*/  IMAD.MOV.U32 R5, RZ, RZ, -0x1 ;  /* 0xffffffffff057424 */ /* 0x000fe400078e00ff */
[----:B------:R-:W-:Y:S02]  /*28630*/  IMAD.MOV.U32 R4, RZ, RZ, -0x1 ;  /* 0xffffffffff047424 */ /* 0x000fe400078e00ff */
[----:B0-----:R-:W-:Y:S01]  /*28640*/  IMAD.MOV.U32 R10, RZ, RZ, -0x1 ;  /* 0xffffffffff0a7424 */ /* 0x001fe200078e00ff */
[----:B--2---:R-:W-:-:S04]  /*28650*/  ISETP.GE.U32.AND P0, PT, R163, UR4, PT ;  /* 0x00000004a3007c0c */ /* 0x004fc8000bf06070 */
[----:B---3--:R-:W-:-:S13]  /*28660*/  ISETP.GE.U32.AND.EX P0, PT, R162, UR5, PT, P0 ;  /* 0x00000005a2007c0c */ /* 0x008fda000bf06100 */
[----:B------:R-:W-:Y:S05]  /*28670*/  @P0 BRA `(.L_x_556) ;  /* 0x00000004002c0947 */ /* 0x000fea0003800000 */
[----:B------:R-:W0:Y:S01]  /*28680*/  LDC.64 R14, c[0x0][0x628] ;  /* 0x00018a00ff0e7b82 */ /* 0x000e220000000a00 */
[----:B------:R-:W-:Y:S02]  /*28690*/  IMAD.MOV.U32 R8, RZ, RZ, R163 ;  /* 0x000000ffff087224 */ /* 0x000fe400078e00a3 */
[----:B------:R-:W-:-:S05]  /*286a0*/  IMAD.MOV.U32 R9, RZ, RZ, R162 ;  /* 0x000000ffff097224 */ /* 0x000fca00078e00a2 */
[----:B------:R-:W1:Y:S08]  /*286b0*/  LDC R10, c[0x0][0x630] ;  /* 0x00018c00ff0a7b82 */ /* 0x000e700000000800 */
[----:B------:R-:W2:Y:S01]  /*286c0*/  LDC.64 R16, c[0x0][0x620] ;  /* 0x00018800ff107b82 */ /* 0x000ea20000000a00 */
[----:B0-----:R-:W-:-:S04]  /*286d0*/  ISETP.NE.U32.AND P0, PT, R14, RZ, PT ;  /* 0x000000ff0e00720c */ /* 0x001fc80003f05070 */
[----:B------:R-:W-:-:S13]  /*286e0*/  ISETP.NE.AND.EX P0, PT, R15, RZ, PT, P0 ;  /* 0x000000ff0f00720c */ /* 0x000fda0003f05300 */
[----:B-12---:R-:W-:Y:S05]  /*286f0*/  @!P0 BRA `(.L_x_557) ;  /* 0x0000000000288947 */ /* 0x006fea0003800000 */
[----:B------:R-:W0:Y:S02]  /*28700*/  LDC R4, c[0x0][0x634] ;  /* 0x00018d00ff047b82 */ /* 0x000e240000000800 */
[----:B0-----:R-:W-:-:S05]  /*28710*/  IADD3 R9, P0, R163, R4, RZ ;  /* 0x00000004a3097210 */ /* 0x001fca0007f1e0ff */
        /* <DEDUP_REMOVED lines=8> */
.L_x_557:
[----:B------:R-:W0:Y:S01]  /*287a0*/  LDC.64 R20, c[0x0][0x640] ;  /* 0x00019000ff147b82 */ /* 0x000e220000000a00 */
[-CC-:B------:R-:W-:Y:S02]  /*287b0*/  SHF.R.U64 R14, R8, R10.reuse, R9.reuse ;  /* 0x0000000a080e7219 */ /* 0x180fe40000001209 */
[----:B------:R-:W-:Y:S02]  /*287c0*/  SHF.R.U32.HI R4, RZ, R10, R9 ;  /* 0x0000000aff047219 */ /* 0x000fe40000011609 */
[----:B------:R-:W-:-:S03]  /*287d0*/  IADD3 R7, P0, RZ, -R14, RZ ;  /* 0x8000000eff077210 */ /* 0x000fc60007f1e0ff */
[----:B------:R-:W1:Y:S02]  /*287e0*/  LDC R8, c[0x0][0x618] ;  /* 0x00018600ff087b82 */ /* 0x000e640000000800 */
[----:B------:R-:W-:Y:S02]  /*287f0*/  IMAD.X R5, RZ, RZ, ~R4, P0 ;  /* 0x000000ffff057224 */ /* 0x000fe400000e0e04 */
[----:B------:R-:W-:Y:S02]  /*28800*/  IMAD.MOV.U32 R4, RZ, RZ, R163 ;  /* 0x000000ffff047224 */ /* 0x000fe400078e00a3 */
[-C--:B------:R-:W-:Y:S02]  /*28810*/  IMAD R6, R5, R16.reuse, RZ ;  /* 0x0000001005067224 */ /* 0x080fe400078e02ff */
[----:B------:R-:W2:Y:S01]  /*28820*/  LDC R18, c[0x0][0x608] ;  /* 0x00018200ff127b82 */ /* 0x000ea20000000800 */
[----:B------:R-:W-:Y:S02]  /*28830*/  IMAD.MOV.U32 R5, RZ, RZ, R162 ;  /* 0x000000ffff057224 */ /* 0x000fe400078e00a2 */
[----:B------:R-:W-:-:S05]  /*28840*/  IMAD.WIDE.U32 R4, R7, R16, R4 ;  /* 0x0000001007047225 */ /* 0x000fca00078e0004 */
[----:B------:R-:W3:Y:S01]  /*28850*/  LDC R19, c[0x0][0x658] ;  /* 0x00019600ff137b82 */ /* 0x000ee20000000800 */
[----:B------:R-:W-:Y:S01]  /*28860*/  IMAD R7, R7, R17, R6 ;  /* 0x0000001107077224 */ /* 0x000fe200078e0206 */
[----:B0-----:R-:W-:Y:S01]  /*28870*/  ISETP.NE.U32.AND P0, PT, R20, RZ, PT ;  /* 0x000000ff1400720c */ /* 0x001fe20003f05070 */
[----:B------:R-:W-:Y:S02]  /*28880*/  IMAD.MOV.U32 R6, RZ, RZ, -0x1 ;  /* 0xffffffffff067424 */ /* 0x000fe400078e00ff */
[----:B------:R-:W-:Y:S01]  /*28890*/  IMAD.IADD R5, R5, 0x1, R7 ;  /* 0x0000000105057824 */ /* 0x000fe200078e0207 */
[----:B------:R-:W-:Y:S02]  /*288a0*/  ISETP.NE.AND.EX P0, PT, R21, RZ, PT, P0 ;  /* 0x000000ff1500720c */ /* 0x000fe40003f05300 */
[----:B------:R-:W0:Y:S02]  /*288b0*/  LDC R17, c[0x0][0x600] ;  /* 0x00018000ff117b82 */ /* 0x000e240000000800 */
[----:B-1----:R-:W-:-:S02]  /*288c0*/  SHF.R.U64 R10, R4, R8, R5 ;  /* 0x00000008040a7219 */ /* 0x002fc40000001205 */
[----:B------:R-:W-:-:S04]  /*288d0*/  SHF.R.U32.HI R5, RZ, R8, R5 ;  /* 0x00000008ff057219 */ /* 0x000fc80000011605 */
[----:B------:R-:W1:Y:S01]  /*288e0*/  LDC R22, c[0x0][0x648] ;  /* 0x00019200ff167b82 */ /* 0x000e620000000800 */
[-CC-:B--2---:R-:W-:Y:S02]  /*288f0*/  SHF.R.U64 R15, R10, R18.reuse, R5.reuse ;  /* 0x000000120a0f7219 */ /* 0x184fe40000001205 */
[----:B------:R-:W-:Y:S01]  /*28900*/  SHF.R.U32.HI R4, RZ, R18, R5 ;  /* 0x00000012ff047219 */ /* 0x000fe20000011605 */
[----:B------:R-:W-:-:S04]  /*28910*/  IMAD.MOV.U32 R18, RZ, RZ, 0x1 ;  /* 0x00000001ff127424 */ /* 0x000fc800078e00ff */
[----:B------:R-:W2:Y:S01]  /*28920*/  LDC R23, c[0x0][0x638] ;  /* 0x00018e00ff177b82 */ /* 0x000ea20000000800 */
[-CC-:B---3--:R-:W-:Y:S02]  /*28930*/  SHF.R.U64 R16, R15, R19.reuse, R4.reuse ;  /* 0x000000130f107219 */ /* 0x188fe40000001204 */
[-C--:B------:R-:W-:Y:S02]  /*28940*/  SHF.L.U32 R6, R6, R19.reuse, RZ ;  /* 0x0000001306067219 */ /* 0x080fe400000006ff */
[----:B------:R-:W-:Y:S01]  /*28950*/  SHF.R.U32.HI R5, RZ, R19, R4 ;  /* 0x00000013ff057219 */ /* 0x000fe20000011604 */
[----:B------:R-:W-:Y:S01]  /*28960*/  IMAD.MOV.U32 R4, RZ, RZ, R16 ;  /* 0x000000ffff047224 */ /* 0x000fe200078e0010 */
[----:B------:R-:W-:Y:S01]  /*28970*/  LOP3.LUT R24, RZ, R6, RZ, 0x33, !PT ;  /* 0x00000006ff187212 */ /* 0x000fe200078e33ff */
[----:B------:R-:W3:Y:S01]  /*28980*/  LDC R25, c[0x0][0x610] ;  /* 0x00018400ff197b82 */ /* 0x000ee20000000800 */
[----:B------:R-:W-:Y:S05]  /*28990*/  @!P0 BRA `(.L_x_558) ;  /* 0x0000000000288947 */ /* 0x000fea0003800000 */
        /* <DEDUP_REMOVED lines=10> */
.L_x_558:
[----:B-1----:R-:W-:Y:S01]  /*28a40*/  SHF.R.U64 R4, R4, R22, R5 ;  /* 0x0000001604047219 */ /* 0x002fe20000001205 */
[----:B0-----:R-:W-:Y:S01]  /*28a50*/  VIADD R7, R17, 0xffffffff ;  /* 0xffffffff11077836 */ /* 0x001fe20000000000 */
[----:B------:R-:W-:Y:S01]  /*28a60*/  SHF.L.U32 R18, R18, R19, RZ ;  /* 0x0000001312127219 */ /* 0x000fe200000006ff */
[----:B------:R-:W-:Y:S01]  /*28a70*/  @P4 IMAD R0, R11, R12, R2 ;  /* 0x0000000c0b004224 */ /* 0x000fe200078e0202 */
[----:B------:R-:W-:Y:S01]  /*28a80*/  LOP3.LUT R3, R15, R24, RZ, 0xc0, !PT ;  /* 0x000000180f037212 */ /* 0x000fe200078ec0ff */
[----:B------:R-:W-:Y:S01]  /*28a90*/  IMAD.MOV R5, RZ, RZ, -R4 ;  /* 0x000000ffff057224 */ /* 0x000fe200078e0a04 */
[----:B------:R-:W-:Y:S01]  /*28aa0*/  LOP3.LUT R7, R10, R7, RZ, 0xc0, !PT ;  /* 0x000000070a077212 */ /* 0x000fe200078ec0ff */
[----:B------:R-:W-:Y:S02]  /*28ab0*/  IMAD.MOV.U32 R6, RZ, RZ, 0x1 ;  /* 0x00000001ff067424 */ /* 0x000fe400078e00ff */
[----:B------:R-:W-:Y:S02]  /*28ac0*/  IMAD R3, R18, R4, R3 ;  /* 0x0000000412037224 */ /* 0x000fe400078e0203 */
[----:B--2---:R-:W-:-:S02]  /*28ad0*/  IMAD R2, R5, R23, R16 ;  /* 0x0000001705027224 */ /* 0x004fc400078e0210 */
[----:B---3--:R-:W-:Y:S02]  /*28ae0*/  IMAD R0, R3, R25, R0 ;  /* 0x0000001903007224 */ /* 0x008fe400078e0200 */
[----:B------:R-:W-:Y:S02]  /*28af0*/  IMAD R5, R2, R17, R7 ;  /* 0x0000001102057224 */ /* 0x000fe400078e0207 */
[----:B------:R-:W-:-:S03]  /*28b00*/  IMAD.MOV.U32 R10, RZ, RZ, R14 ;  /* 0x000000ffff0a7224 */ /* 0x000fc600078e000e */
[----:B------:R-:W-:Y:S02]  /*28b10*/  SEL R4, R5, R0, !P4 ;  /* 0x0000000005047207 */ /* 0x000fe40006000000 */
[----:B------:R-:W-:-:S07]  /*28b20*/  SEL R5, R0, R5, !P4 ;  /* 0x0000000500057207 */ /* 0x000fce0006000000 */
.L_x_556:
[----:B------:R-:W-:-:S08]  /*28b30*/  NOP ;  /* 0x0000000000007918 */ /* 0x000fd00000000000 */
[----:B------:R-:W0:-:S00]  /*28b40*/  USETMAXREG.DEALLOC.CTAPOOL 0x18 ;  /* 0x00000018000079c8 */ /* 0x000e0000080e0500 */
[----:B------:R-:W-:-:S13]  /*28b50*/  ISETP.NE.AND P0, PT, RZ, UR8, PT ;  /* 0x00000008ff007c0c */ /* 0x000fda000bf05270 */
[----:B------:R-:W-:Y:S05]  /*28b60*/  @P0 EXIT ;  /* 0x000000000000094d */ /* 0x000fea0003800000 */
[----:B0-----:R-:W-:Y:S01]  /*28b70*/  LOP3.LUT P0, RZ, R6, 0xff, RZ, 0xc0, !PT ;  /* 0x000000ff06ff7812 */ /* 0x001fe2000780c0ff */
[----:B------:R-:W-:Y:S02]  /*28b80*/  IMAD.MOV.U32 R6, RZ, RZ, 0x1 ;  /* 0x00000001ff067424 */ /* 0x000fe400078e00ff */
[----:B------:R-:W-:-:S10]  /*28b90*/  IMAD.MOV.U32 R7, RZ, RZ, RZ ;  /* 0x000000ffff077224 */ /* 0x000fd400078e00ff */
[----:B------:R-:W-:Y:S05]  /*28ba0*/  @!P0 BRA `(.L_x_559) ;  /* 0x0000000c00508947 */ /* 0x000fea0003800000 */
[----:B------:R-:W0:Y:S01]  /*28bb0*/  LDC R0, c[0x0][0x28c] ;  /* 0x0000a300ff007b82 */ /* 0x000e220000000800 */
[----:B------:R-:W-:Y:S01]  /*28bc0*/  ULDC UR6, c[0x0][0x658] ;  /* 0x0001960000067ab9 */ /* 0x000fe20000000800 */
[----:B------:R-:W-:Y:S01]  /*28bd0*/  UMOV UR9, 0xffffffff ;  /* 0xffffffff00097882 */ /* 0x000fe20000000000 */
[----:B------:R-:W-:Y:S01]  /*28be0*/  ULDC UR8, c[0x0][0xc] ;  /* 0x0000030000087ab9 */ /* 0x000fe20000000800 */
[----:B------:R-:W-:Y:S01]  /*28bf0*/  USHF.L.U32 UR11, UR9, UR6, URZ ;  /* 0x00000006090b7299 */ /* 0x000fe2000800063f */
[----:B------:R-:W-:Y:S01]  /*28c00*/  BSSY B0, `(.L_x_559) ;  /* 0x00000ce000007945 */ /* 0x000fe20003800000 */
[----:B------:R-:W-:Y:S01]  /*28c10*/  UMOV UR10, 0x1 ;  /* 0x00000001000a7882 */ /* 0x000fe20000000000 */
[----:B------:R-:W-:Y:S01]  /*28c20*/  ULDC UR9, c[0x0][0x10] ;  /* 0x0000040000097ab9 */ /* 0x000fe20000000800 */
[----:B------:R-:W1:Y:S01]  /*28c30*/  S2UR UR4, SR_CgaCtaId ;  /* 0x00000000000479c3 */ /* 0x000e620000008800 */
[----:B------:R-:W-:Y:S01]  /*28c40*/  UIMAD.WIDE.U32 UR8, UR8, UR9, URZ ;  /* 0x00000009080872a5 */ /* 0x000fe2000f8e003f */
[----:B------:R-:W-:Y:S01]  /*28c50*/  IMAD.MOV.U32 R9, RZ, RZ, 0x1 ;  /* 0x00000001ff097424 */ /* 0x000fe200078e00ff */
[----:B------:R-:W-:Y:S01]  /*28c60*/  USHF.L.U32 UR6, UR10, UR6, URZ ;  /* 0x000000060a067299 */ /* 0x000fe2000800063f */
[----:B------:R-:W-:Y:S01]  /*28c70*/  IMAD.MOV.U32 R6, RZ, RZ, 0x1 ;  /* 0x00000001ff067424 */ /* 0x000fe200078e00ff */
[----:B------:R-:W-:Y:S01]  /*28c80*/  ULDC UR5, c[0x0][0x600] ;  /* 0x0001800000057ab9 */ /* 0x000fe20000000800 */
[----:B------:R-:W-:Y:S01]  /*28c90*/  ULDC UR10, c[0x0][0x14] ;  /* 0x00000500000a7ab9 */ /* 0x000fe20000000800 */
[----:B------:R-:W-:Y:S01]  /*28ca0*/  IMAD.MOV.U32 R7, RZ, RZ, RZ ;  /* 0x000000ffff077224 */ /* 0x000fe200078e00ff */
[----:B------:R-:W-:-:S02]  /*28cb0*/  UIMAD.WIDE.U32 UR24, UR8, UR10, URZ ;  /* 0x0000000a081872a5 */ /* 0x000fc4000f8e003f */
[----:B------:R-:W-:Y:S02]  /*28cc0*/  UIMAD UR18, UR9, UR10, URZ ;  /* 0x0000000a091272a4 */ /* 0x000fe4000f8e023f */
[----:B------:R-:W-:Y:S02]  /*28cd0*/  ULOP3.LUT UR23, UR13, 0x2, URZ, 0xfc, !UPT ;  /* 0x000000020d177892 */ /* 0x000fe4000f8efc3f */
[----:B------:R-:W-:Y:S01]  /*28ce0*/  UIADD3 UR5, UR5, -0x1, URZ ;  /* 0xffffffff05057890 */ /* 0x000fe2000fffe03f */
[----:B0-----:R-:W-:Y:S01]  /*28cf0*/  VIADD R0, R0, 0x7f ;  /* 0x0000007f00007836 */ /* 0x001fe20000000000 */
[----:B------:R-:W-:Y:S02]  /*28d00*/  ULOP3.LUT UR20, URZ, UR11, URZ, 0x33, !UPT ;  /* 0x0000000b3f147292 */ /* 0x000fe4000f8e333f */
[----:B------:R-:W-:Y:S02]  /*28d10*/  UIADD3 UR18, UR25, UR18, URZ ;  /* 0x0000001219127290 */ /* 0x000fe4000fffe03f */
[----:B------:R-:W-:Y:S01]  /*28d20*/  SHF.R.S32.HI R3, RZ, 0x1f, R0 ;  /* 0x0000001fff037819 */ /* 0x000fe20000011400 */
[----:B------:R-:W-:Y:S01]  /*28d30*/  ULDC.64 UR26, c[0x0][0x198] ;  /* 0x00006600001a7ab9 */ /* 0x000fe20000000a00 */
[----:B-1----:R-:W-:-:S02]  /*28d40*/  USHF.L.U32 UR7, UR4, 0x6, URZ ;  /* 0x0000000604077899 */ /* 0x002fc4000800063f */
[----:B------:R-:W-:Y:S01]  /*28d50*/  LEA.HI R0, R3, R0, RZ, 0x7 ;  /* 0x0000000003007211 */ /* 0x000fe200078f38ff */
[----:B------:R-:W-:Y:S02]  /*28d60*/  USHF.L.U32 UR4, UR4, 0xd, URZ ;  /* 0x0000000d04047899 */ /* 0x000fe4000800063f */
[----:B------:R-:W-:Y:S01]  /*28d70*/  ULOP3.LUT UR7, UR7, 0xc0, URZ, 0xc0, !UPT ;  /* 0x000000c007077892 */ /* 0x000fe2000f8ec03f */
[----:B------:R-:W-:-:S05]  /*28d80*/  SHF.R.S32.HI R0, RZ, 0x7, R0 ;  /* 0x00000007ff007819 */ /* 0x000fca0000011400 */
[----:B------:R-:W-:-:S07]  /*28d90*/  VIADD R15, R0, 0x1 ;  /* 0x00000001000f7836 */ /* 0x000fce0000000000 */
.L_x_570:
[----:B------:R-:W-:-:S03]  /*28da0*/  UMOV UR8, 0xffffffff ;  /* 0xffffffff00087882 */ /* 0x000fc60000000000 */
[----:B------:R-:W-:Y:S05]  /*28db0*/  BRA.DIV UR8, `(.L_x_560) ;  /* 0x0000000e08a47947 */ /* 0x000fea000b800000 */
[----:B------:R-:W-:-:S13]  /*28dc0*/  ELECT P0, URZ, PT ;  /* 0x00000000003f782f */ /* 0x000fda0003800000 */
.L_x_580:
[----:B------:R-:W0:Y:S01]  /*28dd0*/  LDC R2, c[0x0][0x28c] ;  /* 0x0000a300ff027b82 */ /* 0x000e220000000800 */
[----:B------:R-:W-:Y:S01]  /*28de0*/  BSSY B1, `(.L_x_561) ;  /* 0x0000039000017945 */ /* 0x000fe20003800000 */
[----:B0-----:R-:W-:-:S13]  /*28df0*/  ISETP.LT.OR P0, PT, R2, 0x1, !P0 ;  /* 0x000000010200780c */ /* 0x001fda0004701670 */
[----:B------:R-:W-:Y:S05]  /*28e00*/  @P0 BRA `(.L_x_562) ;  /* 0x0000000000d80947 */ /* 0x000fea0003800000 */
[----:B------:R-:W-:Y:S01]  /*28e10*/  IMAD.SHL.U32 R5, R5, 0x100, RZ ;  /* 0x0000010005057824 */ /* 0x000fe200078e00ff */
[----:B------:R-:W-:Y:S01]  /*28e20*/  LEA R4, R4, UR7, 0x8 ;  /* 0x0000000704047c11 */ /* 0x000fe2000f8e40ff */
[----:B------:R-:W-:Y:S02]  /*28e30*/  IMAD.MOV.U32 R13, RZ, RZ, RZ ;  /* 0x000000ffff0d7224 */ /* 0x000fe400078e00ff */
[----:B------:R-:W-:Y:S02]  /*28e40*/  IMAD.MOV.U32 R2, RZ, RZ, R15 ;  /* 0x000000ffff027224 */ /* 0x000fe400078e000f */
[----:B------:R-:W-:Y:S02]  /*28e50*/  IMAD.MOV.U32 R3, RZ, RZ, R6 ;  /* 0x000000ffff037224 */ /* 0x000fe400078e0006 */
[----:B------:R-:W-:-:S07]  /*28e60*/  IMAD.MOV.U32 R8, RZ, RZ, R7 ;  /* 0x000000ffff087224 */ /* 0x000fce00078e0007 */
.L_x_565:
[----:B------:R-:W0:Y:S01]  /*28e70*/  S2R R12, SR_CgaCtaId ;  /* 0x00000000000c7919 */ /* 0x000e220000008800 */
[----:B------:R-:W-:Y:S01]  /*28e80*/  MOV R11, 0x400 ;  /* 0x00000400000b7802 */ /* 0x000fe20000000f00 */
[----:B------:R-:W1:Y:S03]  /*28e90*/  S2R R14, SR_TID.X ;  /* 0x00000000000e7919 */ /* 0x000e660000002100 */
[----:B0-----:R-:W-:Y:S02]  /*28ea0*/  LEA R17, R12, R11, 0x18 ;  /* 0x0000000b0c117211 */ /* 0x001fe400078ec0ff */
[----:B------:R-:W-:Y:S02]  /*28eb0*/  SHF.L.U32 R11, R3, 0x1f, RZ ;  /* 0x0000001f030b7819 */ /* 0x000fe400000006ff */
[----:B-1----:R-:W-:Y:S01]  /*28ec0*/  LOP3.LUT P1, RZ, R14, 0x7f, RZ, 0xc0, !PT ;  /* 0x0000007f0eff7812 */ /* 0x002fe2000782c0ff */
[----:B------:R-:W-:-:S04]  /*28ed0*/  IMAD R12, R8, 0x8, R17 ;  /* 0x00000008080c7824 */ /* 0x000fc800078e0211 */
[----:B------:R-:W0:Y:S02]  /*28ee0*/  SYNCS.PHASECHK.TRANS64.TRYWAIT P0, [R12+URZ+0x18], R11 ;  /* 0x0000180b0c0075a7 */ /* 0x000e24000800017f */
[----:B0-----:R-:W-:Y:S06]  /*28ef0*/  @!P0 BRA `(.L_x_563) ;  /* 0x0000000c00748947 */ /* 0x001fec0003800000 */
.L_x_581:
[----:B0-----:R-:W0:Y:S01]  /*28f00*/  @!P1 LDC R11, c[0x0][0x500] ;  /* 0x00014000ff0b9b82 */ /* 0x001e220000000800 */
[----:B------:R-:W-:-:S04]  /*28f10*/  UPRMT UR8, UR23, 0x9910, URZ ;  /* 0x0000991017087896 */ /* 0x000fc8000800003f */
[----:B------:R-:W-:-:S06]  /*28f20*/  UISETP.NE.AND UP0, UPT, UR8, 0x2, UPT ;  /* 0x000000020800788c */ /* 0x000fcc000bf05270 */
[----:B------:R-:W-:Y:S01]  /*28f30*/  PLOP3.LUT P0, PT, PT, PT, UP0, 0x80, 0x0 ;  /* 0x000000000000781c */ /* 0x000fe20003f0f008 */
[----:B0-----:R0:W-:-:S12]  /*28f40*/  @!P1 SYNCS.ARRIVE.TRANS64 RZ, [R12+URZ], R11 ;  /* 0x0000000b0cff99a7 */ /* 0x0011d8000800003f */
[----:B------:R-:W-:Y:S05]  /*28f50*/  @P0 BRA `(.L_x_564) ;  /* 0x0000000000040947 */ /* 0x000fea0003800000 */
[----:B------:R-:W-:Y:S01]  /*28f60*/  BPT.TRAP 0x1 ;  /* 0x000000040000795c */ /* 0x000fe20000300000 */
.L_x_564:
[----:B------:R-:W-:Y:S01]  /*28f70*/  R2UR UR8, R8 ;  /* 0x00000000080872ca */ /* 0x000fe200000e0000 */
[----:B------:R-:W-:Y:S01]  /*28f80*/  VIADD R2, R2, 0xffffffff ;  /* 0xffffffff02027836 */ /* 0x000fe20000000000 */
[----:B------:R-:W-:Y:S01]  /*28f90*/  R2UR UR19, R17 ;  /* 0x00000000111372ca */ /* 0x000fe200000e0000 */
[----:B------:R-:W-:Y:S01]  /*28fa0*/  UIADD3 UR14, UP0, UR26, 0xf0, URZ ;  /* 0x000000f01a0e7890 */ /* 0x000fe2000ff1e03f */
[----:B------:R-:W-:Y:S01]  /*28fb0*/  R2UR UR21, R5 ;  /* 0x00000000051572ca */ /* 0x000fe200000e0000 */
[----:B------:R-:W-:Y:S01]  /*28fc0*/  UIADD3 UR28, UP1, UR26, 0x1f0, URZ ;  /* 0x000001f01a1c7890 */ /* 0x000fe2000ff3e03f */
[----:B------:R-:W-:Y:S01]  /*28fd0*/  R2UR UR9, R12 ;  /* 0x000000000c0972ca */ /* 0x000fe200000e0000 */
[----:B------:R-:W-:Y:S01]  /*28fe0*/  UIADD3.X UR15, URZ, UR27, URZ, UP0, !UPT ;  /* 0x0000001b3f0f7290 */ /* 0x000fe200087fe43f */
[C---:B------:R-:W-:Y:S01]  /*28ff0*/  R2UR UR10, R13.reuse ;  /* 0x000000000d0a72ca */ /* 0x040fe200000e0000 */
[----:B------:R-:W-:Y:S01]  /*29000*/  VIADD R8, R8, 0x1 ;  /* 0x0000000108087836 */ /* 0x000fe20000000000 */
[----:B------:R-:W-:Y:S01]  /*29010*/  R2UR UR12, R10 ;  /* 0x000000000a0c72ca */ /* 0x000fe200000e0000 */
[----:B------:R-:W-:Y:S01]  /*29020*/  UIADD3.X UR29, URZ, UR27, URZ, UP1, !UPT ;  /* 0x0000001b3f1d7290 */ /* 0x000fe20008ffe43f */
[----:B------:R-:W-:Y:S01]  /*29030*/  R2UR UR22, R4 ;  /* 0x00000000041672ca */ /* 0x000fe200000e0000 */
[----:B------:R-:W-:Y:S01]  /*29040*/  USHF.L.U32 UR8, UR8, 0xf, URZ ;  /* 0x0000000f08087899 */ /* 0x000fe2000800063f */
[----:B------:R-:W-:Y:S01]  /*29050*/  ISETP.GT.AND P1, PT, R2, 0x1, PT ;  /* 0x000000010200780c */ /* 0x000fe20003f24270 */
[----:B------:R-:W-:Y:S01]  /*29060*/  UMOV UR16, 0x0 ;  /* 0x0000000000107882 */ /* 0x000fe20000000000 */
[----:B------:R-:W-:Y:S01]  /*29070*/  UMOV UR17, 0x10000000 ;  /* 0x1000000000117882 */ /* 0x000fe20000000000 */
[----:B------:R-:W-:Y:S01]  /*29080*/  ULOP3.LUT UR11, UR8, 0x6000, UR4, 0xf8, !UPT ;  /* 0x00006000080b7892 */ /* 0x000fe2000f8ef804 */
[C---:B------:R-:W-:Y:S01]  /*29090*/  ISETP.NE.AND P0, PT, R8.reuse, 0x3, PT ;  /* 0x000000030800780c */ /* 0x040fe20003f05270 */
[----:B------:R-:W-:Y:S01]  /*290a0*/  UIADD3 UR8, UR19, 0x100, UR8 ;  /* 0x0000010013087890 */ /* 0x000fe2000fffe008 */
[----:B------:R-:W-:Y:S01]  /*290b0*/  VIADD R13, R13, 0x80 ;  /* 0x000000800d0d7836 */ /* 0x000fe20000000000 */
[----:B------:R-:W-:Y:S01]  /*290c0*/  UIADD3 UR19, UR19, 0x18100, UR11 ;  /* 0x0001810013137890 */ /* 0x000fe2000fffe00b */
[----:B0-----:R-:W-:Y:S01]  /*290d0*/  SEL R12, RZ, 0x1, P0 ;  /* 0x00000001ff0c7807 */ /* 0x001fe20000000000 */
[----:B------:R-:W-:Y:S01]  /*290e0*/  UMOV UR30, 0xf0000 ;  /* 0x000f0000001e7882 */ /* 0x000fe20000000000 */
[----:B------:R-:W-:Y:S01]  /*290f0*/  UMOV UR11, UR21 ;  /* 0x00000015000b7c82 */ /* 0x000fe20008000000 */
[----:B------:R-:W-:-:S02]  /*29100*/  SEL R8, R8, RZ, P0 ;  /* 0x000000ff08087207 */ /* 0x000fc40000000000 */
[----:B------:R-:W-:Y:S01]  /*29110*/  LOP3.LUT R3, R3, R12, RZ, 0x3c, !PT ;  /* 0x0000000c03037212 */ /* 0x000fe200078e3cff */
[----:B------:R0:W-:Y:S02]  /*29120*/  UTMALDG.3D [UR8], [UR14], desc[UR16] ;  /* 0x000010080e0075b4 */ /* 0x0001e40008011000 */
[----:B0-----:R-:W-:Y:S01]  /*29130*/  UMOV UR8, UR19 ;  /* 0x0000001300087c82 */ /* 0x001fe20008000000 */
[----:B------:R-:W-:Y:S02]  /*29140*/  UMOV UR11, UR22 ;  /* 0x00000016000b7c82 */ /* 0x000fe40008000000 */
[----:B------:R0:W-:Y:S02]  /*29150*/  UTMALDG.3D.MULTICAST [UR8], [UR28], UR30, desc[UR16] ;  /* 0x000010081c0073b4 */ /* 0x0001e4000801181e */
[----:B0-----:R-:W-:Y:S05]  /*29160*/  @P1 BRA `(.L_x_565) ;  /* 0xfffffffc00401947 */ /* 0x001fea000383ffff */
.L_x_562:
[----:B------:R-:W-:Y:S05]  /*29170*/  BSYNC B1 ;  /* 0x0000000000017941 */ /* 0x000fea0003800000 */
.L_x_561:
[----:B------:R-:W2:Y:S01]  /*29180*/  LDL.LU R16, [R1+0x458] ;  /* 0x0004580001107983 */ /* 0x000ea20000300800 */
[----:B------:R-:W-:Y:S01]  /*29190*/  LOP3.LUT P0, RZ, R9, 0xff, RZ, 0xc0, !PT ;  /* 0x000000ff09ff7812 */ /* 0x000fe2000780c0ff */
[C---:B------:R-:W-:Y:S01]  /*291a0*/  IMAD.IADD R4, R0.reuse, 0x1, R7 ;  /* 0x0000000100047824 */ /* 0x040fe200078e0207 */
[----:B------:R-:W-:Y:S01]  /*291b0*/  ULDC.64 UR8, c[0x0][0x650] ;  /* 0x0001940000087ab9 */ /* 0x000fe20000000a00 */
[----:B------:R-:W3:Y:S01]  /*291c0*/  LDL.LU R14, [R1+0x45c] ;  /* 0x00045c00010e7983 */ /* 0x000ee20000300800 */
[----:B------:R-:W-:Y:S01]  /*291d0*/  ISETP.GE.U32.AND P1, PT, R0, 0x3, PT ;  /* 0x000000030000780c */ /* 0x000fe20003f26070 */
[----:B------:R-:W-:Y:S01]  /*291e0*/  BSSY B1, `(.L_x_566) ;  /* 0x000006d000017945 */ /* 0x000fe20003800000 */
[----:B------:R-:W-:Y:S01]  /*291f0*/  IMAD.MOV.U32 R10, RZ, RZ, -0x1 ;  /* 0xffffffffff0a7424 */ /* 0x000fe200078e00ff */
[----:B------:R-:W-:-:S06]  /*29200*/  PRMT R9, RZ, 0x7610, R9 ;  /* 0x00007610ff097816 */ /* 0x000fcc0000000009 */
[----:B------:R-:W0:Y:S01]  /*29210*/  @P0 S2R R3, SR_CgaCtaId ;  /* 0x0000000000030919 */ /* 0x000e220000008800 */
[----:B------:R-:W-:-:S04]  /*29220*/  @P0 MOV R2, 0x400 ;  /* 0x0000040000020802 */ /* 0x000fc80000000f00 */
[----:B0-----:R-:W-:-:S04]  /*29230*/  @P0 LEA R2, R3, R2, 0x18 ;  /* 0x0000000203020211 */ /* 0x001fc800078ec0ff */
[----:B------:R0:W-:Y:S01]  /*29240*/  @P0 SYNCS.ARRIVE.TRANS64.A1T0 RZ, [R2+URZ+0x48], RZ ;  /* 0x000048ff02ff09a7 */ /* 0x0001e2000810003f */
[----:B------:R-:W-:-:S04]  /*29250*/  ISETP.GT.U32.AND P0, PT, R4, 0x2, PT ;  /* 0x000000020400780c */ /* 0x000fc80003f04070 */
[----:B------:R-:W-:Y:S01]  /*29260*/  ISETP.LT.U32.AND P0, PT, R0, 0x3, P0 ;  /* 0x000000030000780c */ /* 0x000fe20000701070 */
[----:B0-----:R-:W-:-:S05]  /*29270*/  IMAD.WIDE.U32 R2, R4, -0x55555555, RZ ;  /* 0xaaaaaaab04027825 */ /* 0x001fca00078e00ff */
[----:B------:R-:W-:Y:S02]  /*29280*/  SHF.R.U32.HI R5, RZ, 0x1, R3 ;  /* 0x00000001ff057819 */ /* 0x000fe40000011603 */
[----:B------:R-:W-:Y:S02]  /*29290*/  SEL R3, RZ, 0x1, !P0 ;  /* 0x00000001ff037807 */ /* 0x000fe40004000000 */
[----:B------:R-:W-:Y:S01]  /*292a0*/  PRMT R2, RZ, 0x7610, R2 ;  /* 0x00007610ff027816 */ /* 0x000fe20000000002 */
[----:B------:R-:W-:Y:S01]  /*292b0*/  IMAD R7, R5, -0x3, R4 ;  /* 0xfffffffd05077824 */ /* 0x000fe200078e0204 */
[----:B------:R-:W-:Y:S01]  /*292c0*/  LOP3.LUT R6, R6, R3, RZ, 0x3c, !PT ;  /* 0x0000000306067212 */ /* 0x000fe200078e3cff */
[----:B------:R-:W-:-:S03]  /*292d0*/  IMAD.MOV.U32 R4, RZ, RZ, -0x1 ;  /* 0xffffffffff047424 */ /* 0x000fc600078e00ff */
[----:B------:R-:W-:Y:S01]  /*292e0*/  @P1 LOP3.LUT R6, R6, 0x1, R5, 0x78, !PT ;  /* 0x0000000106061812 */ /* 0x000fe200078e7805 */
[----:B------:R-:W-:Y:S01]  /*292f0*/  IMAD.MOV.U32 R5, RZ, RZ, -0x1 ;  /* 0xffffffffff057424 */ /* 0x000fe200078e00ff */
[----:B---3--:R-:W-:-:S04]  /*29300*/  IADD3 R14, P0, R14, UR24, RZ ;  /* 0x000000180e0e7c10 */ /* 0x008fc8000ff1e0ff */
[----:B--2---:R-:W-:Y:S01]  /*29310*/  IADD3.X R16, R16, UR18, RZ, P0, !PT ;  /* 0x0000001210107c10 */ /* 0x004fe200087fe4ff */
[----:B------:R0:W-:Y:S01]  /*29320*/  STL [R1+0x45c], R14 ;  /* 0x00045c0e01007387 */ /* 0x0001e20000100800 */
[----:B------:R-:W-:-:S03]  /*29330*/  ISETP.GE.U32.AND P0, PT, R14, UR8, PT ;  /* 0x000000080e007c0c */ /* 0x000fc6000bf06070 */
[----:B------:R0:W-:Y:S01]  /*29340*/  STL [R1+0x458], R16 ;  /* 0x0004581001007387 */ /* 0x0001e20000100800 */
[----:B------:R-:W-:-:S13]  /*29350*/  ISETP.GE.U32.AND.EX P0, PT, R16, UR9, PT, P0 ;  /* 0x0000000910007c0c */ /* 0x000fda000bf06100 */
[----:B0-----:R-:W-:Y:S05]  /*29360*/  @P0 BRA `(.L_x_567) ;  /* 0x0000000400500947 */ /* 0x001fea0003800000 */
[----:B------:R-:W0:Y:S01]  /*29370*/  S2R R8, SR_CTAID.X ;  /* 0x0000000000087919 */ /* 0x000e220000002500 */
[----:B------:R-:W-:Y:S01]  /*29380*/  ULDC UR8, c[0x0][0x150] ;  /* 0x0000540000087ab9 */ /* 0x000fe20000000800 */
[----:B------:R-:W1:Y:S01]  /*29390*/  LDC R3, c[0x0][0x144] ;  /* 0x00005100ff037b82 */ /* 0x000e620000000800 */
[----:B------:R-:W-:Y:S01]  /*293a0*/  ULDC UR11, c[0x0][0x630] ;  /* 0x00018c00000b7ab9 */ /* 0x000fe20000000800 */
[----:B------:R-:W2:Y:S06]  /*293b0*/  S2R R5, SR_CTAID.Y ;  /* 0x0000000000057919 */ /* 0x000eac0000002600 */
[----:B------:R-:W3:Y:S01]  /*293c0*/  LDC R12, c[0x0][0x148] ;  /* 0x00005200ff0c7b82 */ /* 0x000ee20000000800 */
[----:B0-----:R-:W-:-:S02]  /*293d0*/  I2FP.F32.U32 R2, R8 ;  /* 0x0000000800027245 */ /* 0x001fc40000201000 */
[----:B--2---:R-:W-:-:S03]  /*293e0*/  I2FP.F32.U32 R4, R5 ;  /* 0x0000000500047245 */ /* 0x004fc60000201000 */
[----:B------:R-:W-:Y:S01]  /*293f0*/  FMUL R2, R2, UR8 ;  /* 0x0000000802027c20 */ /* 0x000fe20008400000 */
[----:B------:R-:W-:Y:S02]  /*29400*/  ULDC UR8, c[0x0][0x154] ;  /* 0x0000550000087ab9 */ /* 0x000fe40000000800 */
[----:B------:R-:W-:Y:S01]  /*29410*/  FMUL R10, R4, UR8 ;  /* 0x00000008040a7c20 */ /* 0x000fe20008400000 */
[----:B------:R-:W-:Y:S02]  /*29420*/  ULDC.64 UR8, c[0x0][0x628] ;  /* 0x00018a0000087ab9 */ /* 0x000fe40000000a00 */
[----:B------:R-:W0:Y:S01]  /*29430*/  F2I.U32.TRUNC.NTZ R2, R2 ;  /* 0x0000000200027305 */ /* 0x000e22000020f000 */
[----:B------:R-:W-:-:S04]  /*29440*/  ISETP.NE.U32.AND P0, PT, RZ, UR8, PT ;  /* 0x00000008ff007c0c */ /* 0x000fc8000bf05070 */
[----:B------:R-:W-:-:S03]  /*29450*/  ISETP.NE.AND.EX P0, PT, RZ, UR9, PT, P0 ;  /* 0x00000009ff007c0c */ /* 0x000fc6000bf05300 */
[----:B------:R-:W2:Y:S01]  /*29460*/  F2I.U32.TRUNC.NTZ R10, R10 ;  /* 0x0000000a000a7305 */ /* 0x000ea2000020f000 */
[----:B0-----:R-:W-:Y:S02]  /*29470*/  IMAD.MOV R4, RZ, RZ, -R2 ;  /* 0x000000ffff047224 */ /* 0x001fe400078e0a02 */
[----:B------:R-:W-:Y:S02]  /*29480*/  IMAD.MOV.U32 R2, RZ, RZ, R14 ;  /* 0x000000ffff027224 */ /* 0x000fe400078e000e */
[----:B-1----:R-:W-:Y:S02]  /*29490*/  IMAD R8, R3, R4, R8 ;  /* 0x0000000403087224 */ /* 0x002fe400078e0208 */
[----:B--2---:R-:W-:-:S04]  /*294a0*/  IMAD.MOV R3, RZ, RZ, -R10 ;  /* 0x000000ffff037224 */ /* 0x004fc800078e0a0a */
[----:B---3--:R-:W-:Y:S02]  /*294b0*/  @P4 IMAD R8, R12, R3, R5 ;  /* 0x000000030c084224 */ /* 0x008fe400078e0205 */
[----:B------:R-:W-:Y:S01]  /*294c0*/  IMAD.MOV.U32 R3, RZ, RZ, R16 ;  /* 0x000000ffff037224 */ /* 0x000fe200078e0010 */
[----:B------:R-:W-:Y:S06]  /*294d0*/  @!P0 BRA `(.L_x_568) ;  /* 0x0000000000288947 */ /* 0x000fec0003800000 */
[----:B------:R-:W-:Y:S02]  /*294e0*/  ULDC UR10, c[0x0][0x634] ;  /* 0x00018d00000a7ab9 */ /* 0x000fe40000000800 */
[----:B------:R-:W-:-:S05]  /*294f0*/  IADD3 R3, P0, R14, UR10, RZ ;  /* 0x0000000a0e037c10 */ /* 0x000fca000ff1e0ff */
[----:B------:R-:W-:-:S04]  /*29500*/  IMAD.X R11, RZ, RZ, R16, P0 ;  /* 0x000000ffff0b7224 */ /* 0x000fc800000e0610 */
[----:B------:R-:W-:-:S04]  /*29510*/  IMAD.WIDE.U32 R4, R11, UR8, RZ ;  /* 0x000000080b047c25 */ /* 0x000fc8000f8e00ff */
[----:B------:R-:W-:-:S04]  /*29520*/  IMAD.WIDE.U32 R4, P0, R3, UR9, R4 ;  /* 0x0000000903047c25 */ /* 0x000fc8000f800004 */
[----:B------:R-:W-:-:S04]  /*29530*/  IMAD.WIDE.U32 R2, R3, UR8, RZ ;  /* 0x0000000803027c25 */ /* 0x000fc8000f8e00ff */
[----:B------:R-:W-:Y:S01]  /*29540*/  IMAD.MOV.U32 R2, RZ, RZ, R5 ;  /* 0x000000ffff027224 */ /* 0x000fe200078e0005 */
[----:B------:R-:W-:Y:S01]  /*29550*/  IADD3 RZ, P1, R3, R4, RZ ;  /* 0x0000000403ff7210 */ /* 0x000fe20007f3e0ff */
[----:B------:R-:W-:-:S04]  /*29560*/  IMAD.X R3, RZ, RZ, RZ, P0 ;  /* 0x000000ffff037224 */ /* 0x000fc800000e06ff */
[----:B------:R-:W-:-:S08]  /*29570*/  IMAD.WIDE.U32.X R2, R11, UR9, R2, P1 ;  /* 0x000000090b027c25 */ /* 0x000fd000088e0402 */
.L_x_568:
[--C-:B------:R-:W-:Y:S01]  /*29580*/  SHF.R.U64 R10, R2, UR11, R3.reuse ;  /* 0x0000000b020a7c19 */ /* 0x100fe20008001203 */
[----:B------:R-:W-:Y:S01]  /*29590*/  ULDC.64 UR8, c[0x0][0x620] ;  /* 0x0001880000087ab9 */ /* 0x000fe20000000a00 */
[----:B------:R-:W-:Y:S01]  /*295a0*/  SHF.R.U32.HI R2, RZ, UR11, R3 ;  /* 0x0000000bff027c19 */ /* 0x000fe20008011603 */
[----:B------:R-:W-:Y:S01]  /*295b0*/  IMAD.MOV.U32 R3, RZ, RZ, R16 ;  /* 0x000000ffff037224 */ /* 0x000fe200078e0010 */
[----:B------:R-:W-:Y:S01]  /*295c0*/  IADD3 R11, P0, RZ, -R10, RZ ;  /* 0x8000000aff0b7210 */ /* 0x000fe20007f1e0ff */
[----:B------:R-:W-:-:S04]  /*295d0*/  ULDC.64 UR10, c[0x0][0x640] ;  /* 0x00019000000a7ab9 */ /* 0x000fc80000000a00 */
[----:B------:R-:W-:Y:S01]  /*295e0*/  IMAD.X R2, RZ, RZ, ~R2, P0 ;  /* 0x000000ffff027224 */ /* 0x000fe200000e0e02 */
[----:B------:R-:W-:-:S03]  /*295f0*/  ISETP.NE.U32.AND P0, PT, RZ, UR10, PT ;  /* 0x0000000aff007c0c */ /* 0x000fc6000bf05070 */
[----:B------:R-:W-:Y:S01]  /*29600*/  IMAD R2, R2, UR8, RZ ;  /* 0x0000000802027c24 */ /* 0x000fe2000f8e02ff */
[----:B------:R-:W-:-:S03]  /*29610*/  ISETP.NE.AND.EX P0, PT, RZ, UR11, PT, P0 ;  /* 0x0000000bff007c0c */ /* 0x000fc6000bf05300 */
[----:B------:R-:W-:Y:S02]  /*29620*/  IMAD R5, R11, UR9, R2 ;  /* 0x000000090b057c24 */ /* 0x000fe4000f8e0202 */
[----:B------:R-:W-:-:S04]  /*29630*/  IMAD.MOV.U32 R2, RZ, RZ, R14 ;  /* 0x000000ffff027224 */ /* 0x000fc800078e000e */
[----:B------:R-:W-:Y:S01]  /*29640*/  IMAD.WIDE.U32 R2, R11, UR8, R2 ;  /* 0x000000080b027c25 */ /* 0x000fe2000f8e0002 */
[----:B------:R-:W-:-:S03]  /*29650*/  ULDC UR8, c[0x0][0x618] ;  /* 0x0001860000087ab9 */ /* 0x000fc60000000800 */
[----:B------:R-:W-:-:S05]  /*29660*/  IMAD.IADD R3, R3, 0x1, R5 ;  /* 0x0000000103037824 */ /* 0x000fca00078e0205 */
[--C-:B------:R-:W-:Y:S02]  /*29670*/  SHF.R.U64 R11, R2, UR8, R3.reuse ;  /* 0x00000008020b7c19 */ /* 0x100fe40008001203 */
[----:B------:R-:W-:Y:S01]  /*29680*/  SHF.R.U32.HI R2, RZ, UR8, R3 ;  /* 0x00000008ff027c19 */ /* 0x000fe20008011603 */
[----:B------:R-:W-:-:S03]  /*29690*/  ULDC UR8, c[0x0][0x608] ;  /* 0x0001820000087ab9 */ /* 0x000fc60000000800 */
[--C-:B------:R-:W-:Y:S02]  /*296a0*/  SHF.R.U64 R12, R11, UR8, R2.reuse ;  /* 0x000000080b0c7c19 */ /* 0x100fe40008001202 */
[----:B------:R-:W-:Y:S01]  /*296b0*/  SHF.R.U32.HI R3, RZ, UR8, R2 ;  /* 0x00000008ff037c19 */ /* 0x000fe20008011602 */
[----:B------:R-:W-:-:S03]  /*296c0*/  ULDC UR8, c[0x0][0x658] ;  /* 0x0001960000087ab9 */ /* 0x000fc60000000800 */
[--C-:B------:R-:W-:Y:S02]  /*296d0*/  SHF.R.U64 R13, R12, UR8, R3.reuse ;  /* 0x000000080c0d7c19 */ /* 0x100fe40008001203 */
[----:B------:R-:W-:-:S03]  /*296e0*/  SHF.R.U32.HI R14, RZ, UR8, R3 ;  /* 0x00000008ff0e7c19 */ /* 0x000fc60008011603 */
[----:B------:R-:W-:Y:S02]  /*296f0*/  IMAD.MOV.U32 R2, RZ, RZ, R13 ;  /* 0x000000ffff027224 */ /* 0x000fe400078e000d */
        /* <DEDUP_REMOVED lines=12> */
.L_x_569:
[----:B------:R-:W-:Y:S01]  /*297c0*/  ULDC UR8, c[0x0][0x648] ;  /* 0x0001920000087ab9 */ /* 0x000fe20000000800 */
[----:B------:R-:W-:Y:S02]  /*297d0*/  LOP3.LUT R12, R12, UR20, RZ, 0xc0, !PT ;  /* 0x000000140c0c7c12 */ /* 0x000fe4000f8ec0ff */
[----:B------:R-:W-:Y:S01]  /*297e0*/  SHF.R.U64 R3, R2, UR8, R3 ;  /* 0x0000000802037c19 */ /* 0x000fe20008001203 */
[----:B------:R-:W-:-:S04]  /*297f0*/  ULDC UR8, c[0x0][0x638] ;  /* 0x00018e0000087ab9 */ /* 0x000fc80000000800 */
[----:B------:R-:W-:Y:S02]  /*29800*/  IMAD.MOV R2, RZ, RZ, -R3 ;  /* 0x000000ffff027224 */ /* 0x000fe400078e0a03 */
[----:B------:R-:W-:Y:S02]  /*29810*/  IMAD R5, R3, UR6, R12 ;  /* 0x0000000603057c24 */ /* 0x000fe4000f8e020c */
[----:B------:R-:W-:Y:S01]  /*29820*/  IMAD R13, R2, UR8, R13 ;  /* 0x00000008020d7c24 */ /* 0x000fe2000f8e020d */
[----:B------:R-:W-:Y:S01]  /*29830*/  ULDC UR8, c[0x0][0x610] ;  /* 0x0001840000087ab9 */ /* 0x000fe20000000800 */
[----:B------:R-:W-:Y:S01]  /*29840*/  LOP3.LUT R2, R11, UR5, RZ, 0xc0, !PT ;  /* 0x000000050b027c12 */ /* 0x000fe2000f8ec0ff */
[----:B------:R-:W-:Y:S01]  /*29850*/  IMAD R8, R5, UR8, R8 ;  /* 0x0000000805087c24 */ /* 0x000fe2000f8e0208 */
[----:B------:R-:W-:-:S03]  /*29860*/  ULDC UR8, c[0x0][0x600] ;  /* 0x0001800000087ab9 */ /* 0x000fc60000000800 */
[----:B------:R-:W-:Y:S02]  /*29870*/  IMAD R13, R13, UR8, R2 ;  /* 0x000000080d0d7c24 */ /* 0x000fe4000f8e0202 */
[----:B------:R-:W-:-:S03]  /*29880*/  IMAD.MOV.U32 R2, RZ, RZ, 0x1 ;  /* 0x00000001ff027424 */ /* 0x000fc600078e00ff */
[----:B------:R-:W-:Y:S02]  /*29890*/  SEL R4, R13, R8, !P4 ;  /* 0x000000080d047207 */ /* 0x000fe40006000000 */
[----:B------:R-:W-:-:S07]  /*298a0*/  SEL R5, R8, R13, !P4 ;  /* 0x0000000d08057207 */ /* 0x000fce0006000000 */
.L_x_567:
[----:B------:R-:W-:Y:S05]  /*298b0*/  BSYNC B1 ;  /* 0x0000000000017941 */ /* 0x000fea0003800000 */
.L_x_566:
[----:B------:R-:W-:-:S13]  /*298c0*/  LOP3.LUT P0, RZ, R2, 0xff, RZ, 0xc0, !PT ;  /* 0x000000ff02ff7812 */ /* 0x000fda000780c0ff */
[----:B------:R-:W-:Y:S05]  /*298d0*/  @P0 BRA `(.L_x_570) ;  /* 0xfffffff400300947 */ /* 0x000fea000383ffff */
[----:B------:R-:W-:Y:S05]  /*298e0*/  BSYNC B0 ;  /* 0x0000000000007941 */ /* 0x000fea0003800000 */
.L_x_559:
[----:B------:R-:W-:-:S03]  /*298f0*/  UMOV UR8, 0xffffffff ;  /* 0xffffffff00087882 */ /* 0x000fc60000000000 */
[----:B------:R-:W-:Y:S05]  /*29900*/  BRA.DIV UR8, `(.L_x_571) ;  /* 0x0000000608047947 */ /* 0x000fea000b800000 */
[----:B------:R-:W-:-:S13]  /*29910*/  ELECT P0, URZ, PT ;  /* 0x00000000003f782f */ /* 0x000fda0003800000 */
.L_x_584:
[----:B------:R-:W-:Y:S04]  /*29920*/  BSSY B0, `(.L_x_572) ;  /* 0x0000023000007945 */ /* 0x000fe80003800000 */
[----:B------:R-:W-:Y:S05]  /*29930*/  @!P0 BRA `(.L_x_573) ;  /* 0x0000000000848947 */ /* 0x000fea0003800000 */
[----:B------:R-:W-:-:S04]  /*29940*/  ULOP3.LUT UR8, UR13, 0x2, URZ, 0xfc, !UPT ;  /* 0x000000020d087892 */ /* 0x000fc8000f8efc3f */
[----:B------:R-:W-:-:S06]  /*29950*/  UISETP.NE.AND UP0, UPT, UR8, 0x3, UPT ;  /* 0x000000030800788c */ /* 0x000fcc000bf05270 */
[----:B------:R-:W-:-:S13]  /*29960*/  PLOP3.LUT P0, PT, PT, PT, UP0, 0x80, 0x0 ;  /* 0x000000000000781c */ /* 0x000fda0003f0f008 */
[----:B------:R-:W-:Y:S05]  /*29970*/  @!P0 BRA `(.L_x_574) ;  /* 0x0000000000048947 */ /* 0x000fea0003800000 */
[----:B------:R-:W-:Y:S01]  /*29980*/  BPT.TRAP 0x1 ;  /* 0x000000040000795c */ /* 0x000fe20000300000 */
.L_x_574:
[----:B------:R-:W0:Y:S01]  /*29990*/  S2R R3, SR_CgaCtaId ;  /* 0x0000000000037919 */ /* 0x000e220000008800 */
[----:B------:R-:W-:Y:S02]  /*299a0*/  MOV R0, 0x400 ;  /* 0x0000040000007802 */ /* 0x000fe40000000f00 */
[----:B------:R-:W-:Y:S02]  /*299b0*/  SHF.L.U32 R2, R6, 0x1f, RZ ;  /* 0x0000001f06027819 */ /* 0x000fe400000006ff */
[----:B0-----:R-:W-:-:S05]  /*299c0*/  LEA R0, R3, R0, 0x18 ;  /* 0x0000000003007211 */ /* 0x001fca00078ec0ff */
[----:B------:R-:W-:-:S04]  /*299d0*/  VIADD R0, R0, 0x18 ;  /* 0x0000001800007836 */ /* 0x000fc80000000000 */
[----:B------:R-:W-:-:S04]  /*299e0*/  IMAD R3, R7, 0x8, R0 ;  /* 0x0000000807037824 */ /* 0x000fc800078e0200 */
[----:B------:R-:W0:Y:S02]  /*299f0*/  SYNCS.PHASECHK.TRANS64.TRYWAIT P0, [R3+URZ], R2 ;  /* 0x00000002030075a7 */ /* 0x000e24000800017f */
[----:B0-----:R-:W-:Y:S05]  /*29a00*/  @!P0 BRA `(.L_x_575) ;  /* 0x0000000000e48947 */ /* 0x001fea0003800000 */
.L_x_585:
[----:B------:R-:W-:-:S05]  /*29a10*/  VIADD R7, R7, 0x1 ;  /* 0x0000000107077836 */ /* 0x000fca0000000000 */
[----:B------:R-:W-:-:S04]  /*29a20*/  ISETP.NE.AND P0, PT, R7, 0x3, PT ;  /* 0x000000030700780c */ /* 0x000fc80003f05270 */
[----:B0-----:R-:W-:Y:S02]  /*29a30*/  SEL R3, RZ, 0x1, P0 ;  /* 0x00000001ff037807 */ /* 0x001fe40000000000 */
[----:B------:R-:W-:Y:S02]  /*29a40*/  SEL R7, R7, RZ, P0 ;  /* 0x000000ff07077207 */ /* 0x000fe40000000000 */
[----:B------:R-:W-:-:S03]  /*29a50*/  LOP3.LUT R5, R6, R3, RZ, 0x3c, !PT ;  /* 0x0000000306057212 */ /* 0x000fc600078e3cff */
[----:B------:R-:W-:Y:S01]  /*29a60*/  IMAD R3, R7, 0x8, R0 ;  /* 0x0000000807037824 */ /* 0x000fe200078e0200 */
[----:B------:R-:W-:-:S04]  /*29a70*/  SHF.L.U32 R2, R5, 0x1f, RZ ;  /* 0x0000001f05027819 */ /* 0x000fc800000006ff */
[----:B------:R-:W0:Y:S02]  /*29a80*/  SYNCS.PHASECHK.TRANS64.TRYWAIT P0, [R3+URZ], R2 ;  /* 0x00000002030075a7 */ /* 0x000e24000800017f */
[----:B0-----:R-:W-:Y:S05]  /*29a90*/  @!P0 BRA `(.L_x_576) ;  /* 0x0000000000d48947 */ /* 0x001fea0003800000 */
.L_x_586:
[----:B0-----:R-:W-:-:S05]  /*29aa0*/  VIADD R2, R7, 0x1 ;  /* 0x0000000107027836 */ /* 0x001fca0000000000 */
[----:B------:R-:W-:-:S04]  /*29ab0*/  ISETP.NE.AND P0, PT, R2, 0x3, PT ;  /* 0x000000030200780c */ /* 0x000fc80003f05270 */
[----:B------:R-:W-:Y:S02]  /*29ac0*/  SEL R4, RZ, 0x1, P0 ;  /* 0x00000001ff047807 */ /* 0x000fe40000000000 */
[----:B------:R-:W-:Y:S02]  /*29ad0*/  SEL R3, R2, RZ, P0 ;  /* 0x000000ff02037207 */ /* 0x000fe40000000000 */
[----:B------:R-:W-:-:S03]  /*29ae0*/  LOP3.LUT R4, R5, R4, RZ, 0x3c, !PT ;  /* 0x0000000405047212 */ /* 0x000fc600078e3cff */
[----:B------:R-:W-:Y:S01]  /*29af0*/  IMAD R3, R3, 0x8, R0 ;  /* 0x0000000803037824 */ /* 0x000fe200078e0200 */
[----:B------:R-:W-:-:S07]  /*29b00*/  SHF.L.U32 R0, R4, 0x1f, RZ ;  /* 0x0000001f04007819 */ /* 0x000fce00000006ff */
.L_x_577:
[----:B0-----:R0:W1:Y:S02]  /*29b10*/  SYNCS.PHASECHK.TRANS64.TRYWAIT P0, [R3+URZ], R0 ;  /* 0x00000000030075a7 */ /* 0x001064000800017f */
[----:B-1----:R-:W-:Y:S05]  /*29b20*/  @!P0 NANOSLEEP.SYNCS 0x989680 ;  /* 0x009896800000895d */ /* 0x002fea0003900000 */
[----:B------:R-:W1:Y:S02]  /*29b30*/  @!P0 SYNCS.PHASECHK.TRANS64 P0, [R3+URZ], R0 ;  /* 0x00000000030085a7 */ /* 0x000e64000800007f */
[----:B-1----:R-:W-:Y:S05]  /*29b40*/  @!P0 BRA `(.L_x_577) ;  /* 0xfffffffc00f08947 */ /* 0x002fea000383ffff */
.L_x_573:
[----:B------:R-:W-:Y:S05]  /*29b50*/  BSYNC B0 ;  /* 0x0000000000007941 */ /* 0x000fea0003800000 */
.L_x_572:
[----:B------:R-:W-:Y:S05]  /*29b60*/  EXIT ;  /* 0x000000000000794d */ /* 0x000fea0003800000 */
.L_x_21:
[----:B--2---:R-:W-:-:S04]  /*29b70*/  IMAD.U32 R3, RZ, RZ, UR6 ;  /* 0x00000006ff037e24 */ /* 0x004fc8000f8e00ff */
[----:B------:R2:W3:Y:S03]  /*29b80*/  SYNCS.PHASECHK.TRANS64.TRYWAIT P0, [R3+URZ], R0 ;  /* 0x00000000030075a7 */ /* 0x0004e6000800017f */
[----:B---3--:R-:W-:Y:S05]  /*29b90*/  @!P0 NANOSLEEP.SYNCS 0x989680 ;  /* 0x009896800000895d */ /* 0x008fea0003900000 */
[----:B------:R-:W3:Y:S02]  /*29ba0*/  @!P0 SYNCS.PHASECHK.TRANS64 P0, [R3+URZ], R0 ;  /* 0x00000000030085a7 */ /* 0x000ee4000800007f */
[----:B---3--:R-:W-:Y:S05]  /*29bb0*/  @!P0 BRA `(.L_x_21) ;  /* 0xfffffffc00ec8947 */ /* 0x008fea000383ffff */
[----:B------:R-:W-:Y:S05]  /*29bc0*/  BRA `(.L_x_20) ;  /* 0xfffffd9000847947 */ /* 0x000fea000383ffff */
.L_x_27:
[----:B-----5:R2:W-:Y:S02]  /*29bd0*/  STL [R1+0x470], R2 ;  /* 0x0004700201007387 */ /* 0x0205e40000100800 */
[----:B--2---:R-:W-:-:S04]  /*29be0*/  IMAD.U32 R2, RZ, RZ, UR16 ;  /* 0x00000010ff027e24 */ /* 0x004fc8000f8e00ff */
[----:B------:R2:W3:Y:S03]  /*29bf0*/  SYNCS.PHASECHK.TRANS64.TRYWAIT P0, [R2+URZ], R0 ;  /* 0x00000000020075a7 */ /* 0x0004e6000800017f */
[----:B---3--:R-:W-:Y:S05]  /*29c00*/  @!P0 NANOSLEEP.SYNCS 0x989680 ;  /* 0x009896800000895d */ /* 0x008fea0003900000 */
[----:B------:R2:W3:Y:S02]  /*29c10*/  @!P0 SYNCS.PHASECHK.TRANS64 P0, [R2+URZ], R0 ;  /* 0x00000000020085a7 */ /* 0x0004e4000800007f */
[----:B--2---:R2:W5:Y:S02]  /*29c20*/  LDL.LU R2, [R1+0x470] ;  /* 0x0004700001027983 */ /* 0x0045640000300800 */
[----:B--23--:R-:W-:Y:S05]  /*29c30*/  @!P0 BRA `(.L_x_27) ;  /* 0xfffffffc00e48947 */ /* 0x00cfea000383ffff */
[----:B------:R-:W-:Y:S05]  /*29c40*/  BRA `(.L_x_26) ;  /* 0xfffffdf400387947 */ /* 0x000fea000383ffff */
.L_x_560:
[----:B------:R-:W-:Y:S01]  /*29c50*/  BSSY B1, `(.L_x_578) ;  /* 0x0000006000017945 */ /* 0x000fe20003800000 */
[----:B------:R-:W-:-:S07]  /*29c60*/  IMAD.MOV.U32 R2, RZ, RZ, -0x1 ;  /* 0xffffffffff027424 */ /* 0x000fce00078e00ff */
[----:B------:R-:W-:Y:S05]  /*29c70*/  WARPSYNC.COLLECTIVE R2, `(.L_x_579) ;  /* 0x00000000020c7348 */ /* 0x000fea0003c00000 */
[----:B------:R-:W-:Y:S02]  /*29c80*/  ELECT P0, UR62, PT ;  /* 0x00000000003e782f */ /* 0x000fe40003800000 */
[----:B------:R-:W-:Y:S01]  /*29c90*/  MOV R2, UR62 ;  /* 0x0000003e00027c02 */ /* 0x000fe20008000f00 */
[----:B------:R-:W-:Y:S10]  /*29ca0*/  ENDCOLLECTIVE ;  /* 0x000000000000791b */ /* 0x000ff40003800000 */
.L_x_579:
[----:B------:R-:W-:Y:S05]  /*29cb0*/  BSYNC B1 ;  /* 0x0000000000017941 */ /* 0x000fea0003800000 */
.L_x_578:
[----:B------:R-:W-:Y:S05]  /*29cc0*/  BRA `(.L_x_580) ;  /* 0xfffffff000407947 */ /* 0x000fea000383ffff */
.L_x_563:
[----:B0-----:R0:W1:Y:S02]  /*29cd0*/  SYNCS.PHASECHK.TRANS64.TRYWAIT P0, [R12+URZ+0x18], R11 ;  /* 0x0000180b0c0075a7 */ /* 0x001064000800017f */
[----:B-1----:R-:W-:Y:S05]  /*29ce0*/  @!P0 NANOSLEEP.SYNCS 0x989680 ;  /* 0x009896800000895d */ /* 0x002fea0003900000 */
[----:B------:R-:W1:Y:S02]  /*29cf0*/  @!P0 SYNCS.PHASECHK.TRANS64 P0, [R12+URZ+0x18], R11 ;  /* 0x0000180b0c0085a7 */ /* 0x000e64000800007f */
[----:B-1----:R-:W-:Y:S05]  /*29d00*/  @!P0 BRA `(.L_x_563) ;  /* 0xfffffffc00f08947 */ /* 0x002fea000383ffff */
[----:B------:R-:W-:Y:S05]  /*29d10*/  BRA `(.L_x_581) ;  /* 0xfffffff000787947 */ /* 0x000fea000383ffff */
.L_x_571:
[----:B------:R-:W-:Y:S01]  /*29d20*/  BSSY B0, `(.L_x_582) ;  /* 0x0000006000007945 */ /* 0x000fe20003800000 */
[----:B------:R-:W-:-:S07]  /*29d30*/  IMAD.MOV.U32 R2, RZ, RZ, -0x1 ;  /* 0xffffffffff027424 */ /* 0x000fce00078e00ff */
[----:B------:R-:W-:Y:S05]  /*29d40*/  WARPSYNC.COLLECTIVE R2, `(.L_x_583) ;  /* 0x00000000020c7348 */ /* 0x000fea0003c00000 */
[----:B------:R-:W-:Y:S02]  /*29d50*/  ELECT P0, UR62, PT ;  /* 0x00000000003e782f */ /* 0x000fe40003800000 */
[----:B------:R-:W-:Y:S01]  /*29d60*/  MOV R2, UR62 ;  /* 0x0000003e00027c02 */ /* 0x000fe20008000f00 */
[----:B------:R-:W-:Y:S10]  /*29d70*/  ENDCOLLECTIVE ;  /* 0x000000000000791b */ /* 0x000ff40003800000 */
.L_x_583:
[----:B------:R-:W-:Y:S05]  /*29d80*/  BSYNC B0 ;  /* 0x0000000000007941 */ /* 0x000fea0003800000 */
.L_x_582:
[----:B------:R-:W-:Y:S05]  /*29d90*/  BRA `(.L_x_584) ;  /* 0xfffffff800e07947 */ /* 0x000fea000383ffff */
.L_x_575:
[----:B0-----:R0:W1:Y:S02]  /*29da0*/  SYNCS.PHASECHK.TRANS64.TRYWAIT P0, [R3+URZ], R2 ;  /* 0x00000002030075a7 */ /* 0x001064000800017f */
[----:B-1----:R-:W-:Y:S05]  /*29db0*/  @!P0 NANOSLEEP.SYNCS 0x989680 ;  /* 0x009896800000895d */ /* 0x002fea0003900000 */
[----:B------:R-:W1:Y:S02]  /*29dc0*/  @!P0 SYNCS.PHASECHK.TRANS64 P0, [R3+URZ], R2 ;  /* 0x00000002030085a7 */ /* 0x000e64000800007f */
[----:B-1----:R-:W-:Y:S05]  /*29dd0*/  @!P0 BRA `(.L_x_575) ;  /* 0xfffffffc00f08947 */ /* 0x002fea000383ffff */
[----:B------:R-:W-:Y:S05]  /*29de0*/  BRA `(.L_x_585) ;  /* 0xfffffffc00087947 */ /* 0x000fea000383ffff */
.L_x_576:
[----:B0-----:R0:W1:Y:S02]  /*29df0*/  SYNCS.PHASECHK.TRANS64.TRYWAIT P0, [R3+URZ], R2 ;  /* 0x00000002030075a7 */ /* 0x001064000800017f */
[----:B-1----:R-:W-:Y:S05]  /*29e00*/  @!P0 NANOSLEEP.SYNCS 0x989680 ;  /* 0x009896800000895d */ /* 0x002fea0003900000 */
[----:B------:R-:W1:Y:S02]  /*29e10*/  @!P0 SYNCS.PHASECHK.TRANS64 P0, [R3+URZ], R2 ;  /* 0x00000002030085a7 */ /* 0x000e64000800007f */
[----:B-1----:R-:W-:Y:S05]  /*29e20*/  @!P0 BRA `(.L_x_576) ;  /* 0xfffffffc00f08947 */ /* 0x002fea000383ffff */
[----:B------:R-:W-:Y:S05]  /*29e30*/  BRA `(.L_x_586) ;  /* 0xfffffffc00187947 */ /* 0x000fea000383ffff */
.L_x_587:
[----:B------:R-:W-:-:S00]  /*29e40*/  BRA `(.L_x_587) ;  /* 0xfffffffc00fc7947 */ /* 0x000fc0000383ffff */
[----:B------:R-:W-:-:S00]  /*29e50*/  NOP ;  /* 0x0000000000007918 */ /* 0x000fc00000000000 */
        /* <DEDUP_REMOVED lines=10> */
.L_x_588:


//--------------------- .nv.shared._ZN7cutlass13device_kernelINS_4gemm6kernel13GemmUniversalIN4cute5tupleIJiiiiEEENS1_10collective13CollectiveMmaINS1_37MainloopSm90TmaGmmaWarpSpecializedFP8ILi3ENS5_IJNS4_1CILi4EEENSA_ILi1EEESC_EEENS1_35KernelTmaWarpSpecializedCooperativeEEENS5_IJNSA_ILi256EEESG_NSA_ILi128EEEEEENS_12float_e5m2_tENS5_IJlSC_lEEESJ_SK_NS4_8TiledMMAINS4_8MMA_AtomIJNS4_4SM904GMMA31MMA_64x256x32_F32E5M2E5M2_SS_TNILNSO_7ScaleInE1ELSQ_1EEEEEENS4_6LayoutINS5_IJNSA_ILi2EEESC_SC_EEENS5_IJSC_NSA_ILi0EEESW_EEEEENS5_IJNS4_10UnderscoreESZ_SZ_EEEEENS4_13SM90_TMA_LOADENS4_14ComposedLayoutINS4_7SwizzleILi3ELi4ELi3EEENS4_18smem_ptr_flag_bitsILi8EEENST_INS5_IJNSA_ILi8EEESH_EEENS5_IJSH_SC_EEEEEEEvNS4_8identityENS4_23SM90_TMA_LOAD_MULTICASTES1C_vS1D_EENS_8epilogue10collective6detail29Sm90TmaWarpSpecializedAdapterINS1H_15DefaultEpilogueISJ_SK_SK_NS1G_6thread17LinearCombinationISJ_Li1EffLNS1L_9ScaleType4KindE0ELNS_15FloatRoundStyleE2ESJ_EENS1_15EpilogueDefaultEEEEEvvEEEEvNT_6ParamsE --------------------------
	.section	.nv.shared._ZN7cutlass13device_kernelINS_4gemm6kernel13GemmUniversalIN4cute5tupleIJiiiiEEENS1_10collective13CollectiveMmaINS1_37MainloopSm90TmaGmmaWarpSpecializedFP8ILi3ENS5_IJNS4_1CILi4EEENSA_ILi1EEESC_EEENS1_35KernelTmaWarpSpecializedCooperativeEEENS5_IJNSA_ILi256EEESG_NSA_ILi128EEEEEENS_12float_e5m2_tENS5_IJlSC_lEEESJ_SK_NS4_8TiledMMAINS4_8MMA_AtomIJNS4_4SM904GMMA31MMA_64x256x32_F32E5M2E5M2_SS_TNILNSO_7ScaleInE1ELSQ_1EEEEEENS4_6LayoutINS5_IJNSA_ILi2EEESC_SC_EEENS5_IJSC_NSA_ILi0EEESW_EEEEENS5_IJNS4_10UnderscoreESZ_SZ_EEEEENS4_13SM90_TMA_LOADENS4_14ComposedLayoutINS4_7SwizzleILi3ELi4ELi3EEENS4_18smem_ptr_flag_bitsILi8EEENST_INS5_IJNSA_ILi8EEESH_EEENS5_IJSH_SC_EEEEEEEvNS4_8identityENS4_23SM90_TMA_LOAD_MULTICASTES1C_vS1D_EENS_8epilogue10collective6detail29Sm90TmaWarpSpecializedAdapterINS1H_15DefaultEpilogueISJ_SK_SK_NS1G_6thread17LinearCombinationISJ_Li1EffLNS1L_9ScaleType4KindE0ELNS_15FloatRoundStyleE2ESJ_EENS1_15EpilogueDefaultEEEEEvvEEEEvNT_6ParamsE,"aw",@nobits
	.sectionflags	@""
	.align	16
	.zero		1024


//--------------------- .nv.shared.reserved.0     --------------------------
	.section	.nv.shared.reserved.0,"aw",@nobits
	.weak		__nv_reservedSMEM_offset_0_alias
	.size		__nv_reservedSMEM_offset_0_alias, 0, 0
	.other		__nv_reservedSMEM_offset_0_alias,@"STO_CUDA_RESERVED_SHARED STV_DEFAULT"
__nv_reservedSMEM_offset_0_alias:
	.zero		0


//--------------------- .nv.global                --------------------------
	.section	.nv.global,"aw",@nobits
.nv.global:
	.type		_ZN40_INTERNAL_348b68a1_4_k_cu_63861d00_291574cute1_E,@object
	.size		_ZN40_INTERNAL_348b68a1_4_k_cu_63861d00_291574cute1_E,(_ZN40_INTERNAL_348b68a1_4_k_cu_63861d00_291574cuda3std3__45__cpo6cbeginE - _ZN40_INTERNAL_348b68a1_4_k_cu_63861d00_291574cute1_E)
_ZN40_INTERNAL_348b68a1_4_k_cu_63861d00_291574cute1_E:
	.zero		1
	.type		_ZN40_INTERNAL_348b68a1_4_k_cu_63861d00_291574cuda3std3__45__cpo6cbeginE,@object
	.size		_ZN40_INTERNAL_348b68a1_4_k_cu_63861d00_291574cuda3std3__45__cpo6cbeginE,(_ZN40_INTERNAL_348b68a1_4_k_cu_63861d00_291574cuda3std3__48in_placeE - _ZN40_INTERNAL_348b68a1_4_k_cu_63861d00_291574cuda3std3__45__cpo6cbeginE)
_ZN40_INTERNAL_348b68a1_4_k_cu_63861d00_291574cuda3std3__45__cpo6cbeginE:
	.zero		1
	.type		_ZN40_INTERNAL_348b68a1_4_k_cu_63861d00_291574cuda3std3__48in_placeE,@object
	.size		_ZN40_INTERNAL_348b68a1_4_k_cu_63861d00_291574cuda3std3__48in_placeE,(_ZN40_INTERNAL_348b68a1_4_k_cu_63861d00_291574cuda3std6ranges3__45__cpo9iter_moveE - _ZN40_INTERNAL_348b68a1_4_k_cu_63861d00_291574cuda3std3__48in_placeE)
_ZN40_INTERNAL_348b68a1_4_k_cu_63861d00_291574cuda3std3__48in_placeE:
	.zero		1
	.type		_ZN40_INTERNAL_348b68a1_4_k_cu_63861d00_291574cuda3std6ranges3__45__cpo9iter_moveE,@object
	.size		_ZN40_INTERNAL_348b68a1_4_k_cu_63861d00_291574cuda3std6ranges3__45__cpo9iter_moveE,(_ZN40_INTERNAL_348b68a1_4_k_cu_63861d00_291574cuda3std3__45__cpo5beginE - _ZN40_INTERNAL_348b68a1_4_k_cu_63861d00_291574cuda3std6ranges3__45__cpo9iter_moveE)
_ZN40_INTERNAL_348b68a1_4_k_cu_63861d00_291574cuda3std6ranges3__45__cpo9iter_moveE:
	.zero		1
	.type		_ZN40_INTERNAL_348b68a1_4_k_cu_63861d00_291574cuda3std3__45__cpo5beginE,@object
	.size		_ZN40_INTERNAL_348b68a1_4_k_cu_63861d00_291574cuda3std3__45__cpo5beginE,(_ZN40_INTERNAL_348b68a1_4_k_cu_63861d00_291574cuda3std3__442_GLOBAL__N__348b68a1_4_k_cu_63861d00_291576ignoreE - _ZN40_INTERNAL_348b68a1_4_k_cu_63861d00_291574cuda3std3__45__cpo5beginE)
_ZN40_INTERNAL_348b68a1_4_k_cu_63861d00_291574cuda3std3__45__cpo5beginE:
	.zero		1
	.type		_ZN40_INTERNAL_348b68a1_4_k_cu_63861d00_291574cuda3std3__442_GLOBAL__N__348b68a1_4_k_cu_63861d00_291576ignoreE,@object
	.size		_ZN40_INTERNAL_348b68a1_4_k_cu_63861d00_291574cuda3std3__442_GLOBAL__N__348b68a1_4_k_cu_63861d00_291576ignoreE,(_ZN40_INTERNAL_348b68a1_4_k_cu_63861d00_291574cute7productE - _ZN40_INTERNAL_348b68a1_4_k_cu_63861d00_291574cuda3std3__442_GLOBAL__N__348b68a1_4_k_cu_63861d00_291576ignoreE)
_ZN40_INTERNAL_348b68a1_4_k_cu_63861d00_291574cuda3std3__442_GLOBAL__N__348b68a1_4_k_cu_63861d00_291576ignoreE:
	.zero		1
	.type		_ZN40_INTERNAL_348b68a1_4_k_cu_63861d00_291574cute7productE,@object
	.size		_ZN40_INTERNAL_348b68a1_4_k_cu_63861d00_291574cute7productE,(_ZN40_INTERNAL_348b68a1_4_k_cu_63861d00_291574cuda3std3__45__cpo3endE - _ZN40_INTERNAL_348b68a1_4_k_cu_63861d00_291574cute7productE)
_ZN40_INTERNAL_348b68a1_4_k_cu_63861d00_291574cute7productE:
	.zero		1
	.type		_ZN40_INTERNAL_348b68a1_4_k_cu_63861d00_291574cuda3std3__45__cpo3endE,@object
	.size		_ZN40_INTERNAL_348b68a1_4_k_cu_63861d00_291574cuda3std3__45__cpo3endE,(_ZN40_INTERNAL_348b68a1_4_k_cu_63861d00_291574cuda3std3__419piecewise_constructE - _ZN40_INTERNAL_348b68a1_4_k_cu_63861d00_291574cuda3std3__45__cpo3endE)
_ZN40_INTERNAL_348b68a1_4_k_cu_63861d00_291574cuda3std3__45__cpo3endE:
	.zero		1
	.type		_ZN40_INTERNAL_348b68a1_4_k_cu_63861d00_291574cuda3std3__419piecewise_constructE,@object
	.size		_ZN40_INTERNAL_348b68a1_4_k_cu_63861d00_291574cuda3std3__419piecewise_constructE,(_ZN40_INTERNAL_348b68a1_4_k_cu_63861d00_291574cuda3std3__45__cpo4cendE - _ZN40_INTERNAL_348b68a1_4_k_cu_63861d00_291574cuda3std3__419piecewise_constructE)
_ZN40_INTERNAL_348b68a1_4_k_cu_63861d00_291574cuda3std3__419piecewise_constructE:
	.zero		1
	.type		_ZN40_INTERNAL_348b68a1_4_k_cu_63861d00_291574cuda3std3__45__cpo4cendE,@object
	.size		_ZN40_INTERNAL_348b68a1_4_k_cu_63861d00_291574cuda3std3__45__cpo4cendE,(_ZN40_INTERNAL_348b68a1_4_k_cu_63861d00_291574cuda3std6ranges3__45__cpo4swapE - _ZN40_INTERNAL_348b68a1_4_k_cu_63861d00_291574cuda3std3__45__cpo4cendE)
_ZN40_INTERNAL_348b68a1_4_k_cu_63861d00_291574cuda3std3__45__cpo4cendE:
	.zero		1
	.type		_ZN40_INTERNAL_348b68a1_4_k_cu_63861d00_291574cuda3std6ranges3__45__cpo4swapE,@object
	.size		_ZN40_INTERNAL_348b68a1_4_k_cu_63861d00_291574cuda3std6ranges3__45__cpo4swapE,(.L_7 - _ZN40_INTERNAL_348b68a1_4_k_cu_63861d00_291574cuda3std6ranges3__45__cpo4swapE)
_ZN40_INTERNAL_348b68a1_4_k_cu_63861d00_291574cuda3std6ranges3__45__cpo4swapE:
	.zero		1
.L_7:


//--------------------- .nv.constant0._ZN7cutlass13device_kernelINS_4gemm6kernel13GemmUniversalIN4cute5tupleIJiiiiEEENS1_10collective13CollectiveMmaINS1_37MainloopSm90TmaGmmaWarpSpecializedFP8ILi3ENS5_IJNS4_1CILi4EEENSA_ILi1EEESC_EEENS1_35KernelTmaWarpSpecializedCooperativeEEENS5_IJNSA_ILi256EEESG_NSA_ILi128EEEEEENS_12float_e5m2_tENS5_IJlSC_lEEESJ_SK_NS4_8TiledMMAINS4_8MMA_AtomIJNS4_4SM904GMMA31MMA_64x256x32_F32E5M2E5M2_SS_TNILNSO_7ScaleInE1ELSQ_1EEEEEENS4_6LayoutINS5_IJNSA_ILi2EEESC_SC_EEENS5_IJSC_NSA_ILi0EEESW_EEEEENS5_IJNS4_10UnderscoreESZ_SZ_EEEEENS4_13SM90_TMA_LOADENS4_14ComposedLayoutINS4_7SwizzleILi3ELi4ELi3EEENS4_18smem_ptr_flag_bitsILi8EEENST_INS5_IJNSA_ILi8EEESH_EEENS5_IJSH_SC_EEEEEEEvNS4_8identityENS4_23SM90_TMA_LOAD_MULTICASTES1C_vS1D_EENS_8epilogue10collective6detail29Sm90TmaWarpSpecializedAdapterINS1H_15DefaultEpilogueISJ_SK_SK_NS1G_6thread17LinearCombinationISJ_Li1EffLNS1L_9ScaleType4KindE0ELNS_15FloatRoundStyleE2ESJ_EENS1_15EpilogueDefaultEEEEEvvEEEEvNT_6ParamsE --------------------------
	.section	.nv.constant0._ZN7cutlass13device_kernelINS_4gemm6kernel13GemmUniversalIN4cute5tupleIJiiiiEEENS1_10collective13CollectiveMmaINS1_37MainloopSm90TmaGmmaWarpSpecializedFP8ILi3ENS5_IJNS4_1CILi4EEENSA_ILi1EEESC_EEENS1_35KernelTmaWarpSpecializedCooperativeEEENS5_IJNSA_ILi256EEESG_NSA_ILi128EEEEEENS_12float_e5m2_tENS5_IJlSC_lEEESJ_SK_NS4_8TiledMMAINS4_8MMA_AtomIJNS4_4SM904GMMA31MMA_64x256x32_F32E5M2E5M2_SS_TNILNSO_7ScaleInE1ELSQ_1EEEEEENS4_6LayoutINS5_IJNSA_ILi2EEESC_SC_EEENS5_IJSC_NSA_ILi0EEESW_EEEEENS5_IJNS4_10UnderscoreESZ_SZ_EEEEENS4_13SM90_TMA_LOADENS4_14ComposedLayoutINS4_7SwizzleILi3ELi4ELi3EEENS4_18smem_ptr_flag_bitsILi8EEENST_INS5_IJNSA_ILi8EEESH_EEENS5_IJSH_SC_EEEEEEEvNS4_8identityENS4_23SM90_TMA_LOAD_MULTICASTES1C_vS1D_EENS_8epilogue10collective6detail29Sm90TmaWarpSpecializedAdapterINS1H_15DefaultEpilogueISJ_SK_SK_NS1G_6thread17LinearCombinationISJ_Li1EffLNS1L_9ScaleType4KindE0ELNS_15FloatRoundStyleE2ESJ_EENS1_15EpilogueDefaultEEEEEvvEEEEvNT_6ParamsE,"a",@progbits
	.sectionflags	@""
	.align	4
.nv.constant0._ZN7cutlass13device_kernelINS_4gemm6kernel13GemmUniversalIN4cute5tupleIJiiiiEEENS1_10collective13CollectiveMmaINS1_37MainloopSm90TmaGmmaWarpSpecializedFP8ILi3ENS5_IJNS4_1CILi4EEENSA_ILi1EEESC_EEENS1_35KernelTmaWarpSpecializedCooperativeEEENS5_IJNSA_ILi256EEESG_NSA_ILi128EEEEEENS_12float_e5m2_tENS5_IJlSC_lEEESJ_SK_NS4_8TiledMMAINS4_8MMA_AtomIJNS4_4SM904GMMA31MMA_64x256x32_F32E5M2E5M2_SS_TNILNSO_7ScaleInE1ELSQ_1EEEEEENS4_6LayoutINS5_IJNSA_ILi2EEESC_SC_EEENS5_IJSC_NSA_ILi0EEESW_EEEEENS5_IJNS4_10UnderscoreESZ_SZ_EEEEENS4_13SM90_TMA_LOADENS4_14ComposedLayoutINS4_7SwizzleILi3ELi4ELi3EEENS4_18smem_ptr_flag_bitsILi8EEENST_INS5_IJNSA_ILi8EEESH_EEENS5_IJSH_SC_EEEEEEEvNS4_8identityENS4_23SM90_TMA_LOAD_MULTICASTES1C_vS1D_EENS_8epilogue10collective6detail29Sm90TmaWarpSpecializedAdapterINS1H_15DefaultEpilogueISJ_SK_SK_NS1G_6thread17LinearCombinationISJ_Li1EffLNS1L_9ScaleType4KindE0ELNS_15FloatRoundStyleE2ESJ_EENS1_15EpilogueDefaultEEEEEvvEEEEvNT_6ParamsE:
	.zero		1664


//--------------------- SYMBOLS --------------------------

	.type		.nv.reservedSmem.offset0,@object
	.size		.nv.reservedSmem.offset0,0x4
